	.target	sm_90a

	.elftype	@"ET_EXEC"


//--------------------- .note.nv.tkinfo           --------------------------
	.section	.note.nv.tkinfo,"",@"SHT_NOTE"
	.sectionflags	@"SHF_NOTE_NV_TKINFO"
	.tkinfo
        /*0018*/ 	.word	0x00000002
        /*0030*/ 	.string	""
        /*0030*/ 	.string	"ptxas"
        /*0030*/ 	.string	"Cuda compilation tools, release 13.0, V13.0.88"
        /*0030*/ 	.string	"Build cuda_13.0.r13.0/compiler.36424714_0"
        /*0030*/ 	.string	"-arch sm_90a -m 64 "



//--------------------- .note.nv.cuinfo           --------------------------
	.section	.note.nv.cuinfo,"",@"SHT_NOTE"
	.sectionflags	@"SHF_NOTE_NV_CUINFO"
        /*0018*/ 	.short	0x0002
        /*001a*/ 	.short	0x005a
        /*001c*/ 	.short	0x0082
	.zero		2


//--------------------- .nv.info                  --------------------------
	.section	.nv.info,"",@"SHT_CUDA_INFO"
	.align	4


	//----- nvinfo : EIATTR_REGCOUNT
	.align		4
        /*0000*/ 	.byte	0x04, 0x2f
        /*0002*/ 	.short	(.L_15 - .L_14)
	.align		4
.L_14:
        /*0004*/ 	.word	index@(_ZN7cutlass13device_kernelINS_4gemm6kernel13GemmUniversalIN4cute5tupleIJiiiiEEENS1_10collective13CollectiveMmaINS1_34MainloopSm90TmaGmmaWarpSpecializedILi5ENS5_IJNS4_1CILi1EEENSA_ILi2EEESB_EEENS1_35KernelTmaWarpSpecializedCooperativeEEENS5_IJNSA_ILi256EEENSA_ILi128EEENSA_ILi64EEEEEENS_10tfloat32_tENS5_IJlSB_lEEESK_SL_NS4_8TiledMMAINS4_8MMA_AtomIJNS4_4SM904GMMA30MMA_64x128x8_F32TF32TF32_SS_TNILNSP_7ScaleInE1ELSR_1EEEEEENS4_6LayoutINS5_IJSC_SB_SB_EEENS5_IJSB_NSA_ILi0EEESW_EEEEENS5_IJNS4_10UnderscoreESZ_SZ_EEEEENS4_23SM90_TMA_LOAD_MULTICASTENS4_14ComposedLayoutINS4_7SwizzleILi3ELi4ELi3EEENS4_18smem_ptr_flag_bitsILi32EEENSU_INS5_IJNSA_ILi8EEENSA_ILi32EEEEEENS5_IJS19_SB_EEEEEEEvNS4_8identityENS4_13SM90_TMA_LOADES1D_vS1E_EENS_8epilogue10collective6detail29Sm90TmaWarpSpecializedAdapterINS1I_15DefaultEpilogueISK_SL_SL_NS1H_6thread17LinearCombinationISK_Li1EffLNS1M_9ScaleType4KindE0ELNS_15FloatRoundStyleE2ESK_EENS1_15EpilogueDefaultEEEEEvvEEEEvNT_6ParamsE)
        /*0008*/ 	.word	0x000000a8


	//----- nvinfo : EIATTR_FRAME_SIZE
	.align		4
.L_15:
        /*000c*/ 	.byte	0x04, 0x11
        /*000e*/ 	.short	(.L_17 - .L_16)
	.align		4
.L_16:
        /*0010*/ 	.word	index@(_ZN7cutlass13device_kernelINS_4gemm6kernel13GemmUniversalIN4cute5tupleIJiiiiEEENS1_10collective13CollectiveMmaINS1_34MainloopSm90TmaGmmaWarpSpecializedILi5ENS5_IJNS4_1CILi1EEENSA_ILi2EEESB_EEENS1_35KernelTmaWarpSpecializedCooperativeEEENS5_IJNSA_ILi256EEENSA_ILi128EEENSA_ILi64EEEEEENS_10tfloat32_tENS5_IJlSB_lEEESK_SL_NS4_8TiledMMAINS4_8MMA_AtomIJNS4_4SM904GMMA30MMA_64x128x8_F32TF32TF32_SS_TNILNSP_7ScaleInE1ELSR_1EEEEEENS4_6LayoutINS5_IJSC_SB_SB_EEENS5_IJSB_NSA_ILi0EEESW_EEEEENS5_IJNS4_10UnderscoreESZ_SZ_EEEEENS4_23SM90_TMA_LOAD_MULTICASTENS4_14ComposedLayoutINS4_7SwizzleILi3ELi4ELi3EEENS4_18smem_ptr_flag_bitsILi32EEENSU_INS5_IJNSA_ILi8EEENSA_ILi32EEEEEENS5_IJS19_SB_EEEEEEEvNS4_8identityENS4_13SM90_TMA_LOADES1D_vS1E_EENS_8epilogue10collective6detail29Sm90TmaWarpSpecializedAdapterINS1I_15DefaultEpilogueISK_SL_SL_NS1H_6thread17LinearCombinationISK_Li1EffLNS1M_9ScaleType4KindE0ELNS_15FloatRoundStyleE2ESK_EENS1_15EpilogueDefaultEEEEEvvEEEEvNT_6ParamsE)
        /*0014*/ 	.word	0x00000000


	//----- nvinfo : EIATTR_MIN_STACK_SIZE
	.align		4
.L_17:
        /*0018*/ 	.byte	0x04, 0x12
        /*001a*/ 	.short	(.L_19 - .L_18)
	.align		4
.L_18:
        /*001c*/ 	.word	index@(_ZN7cutlass13device_kernelINS_4gemm6kernel13GemmUniversalIN4cute5tupleIJiiiiEEENS1_10collective13CollectiveMmaINS1_34MainloopSm90TmaGmmaWarpSpecializedILi5ENS5_IJNS4_1CILi1EEENSA_ILi2EEESB_EEENS1_35KernelTmaWarpSpecializedCooperativeEEENS5_IJNSA_ILi256EEENSA_ILi128EEENSA_ILi64EEEEEENS_10tfloat32_tENS5_IJlSB_lEEESK_SL_NS4_8TiledMMAINS4_8MMA_AtomIJNS4_4SM904GMMA30MMA_64x128x8_F32TF32TF32_SS_TNILNSP_7ScaleInE1ELSR_1EEEEEENS4_6LayoutINS5_IJSC_SB_SB_EEENS5_IJSB_NSA_ILi0EEESW_EEEEENS5_IJNS4_10UnderscoreESZ_SZ_EEEEENS4_23SM90_TMA_LOAD_MULTICASTENS4_14ComposedLayoutINS4_7SwizzleILi3ELi4ELi3EEENS4_18smem_ptr_flag_bitsILi32EEENSU_INS5_IJNSA_ILi8EEENSA_ILi32EEEEEENS5_IJS19_SB_EEEEEEEvNS4_8identityENS4_13SM90_TMA_LOADES1D_vS1E_EENS_8epilogue10collective6detail29Sm90TmaWarpSpecializedAdapterINS1I_15DefaultEpilogueISK_SL_SL_NS1H_6thread17LinearCombinationISK_Li1EffLNS1M_9ScaleType4KindE0ELNS_15FloatRoundStyleE2ESK_EENS1_15EpilogueDefaultEEEEEvvEEEEvNT_6ParamsE)
        /*0020*/ 	.word	0x00000000
.L_19:


//--------------------- .nv.compat                --------------------------
	.section	.nv.compat,"",@"SHT_CUDA_COMPAT_INFO"
	.align	4
        /*0000*/ 	.byte	0x02, 0x09, 0x01, 0x00, 0x02, 0x02, 0x04, 0x00, 0x02, 0x05, 0x05, 0x00, 0x03, 0x07, 0x01, 0x01
        /*0010*/ 	.byte	0x02, 0x03, 0x01, 0x00, 0x02, 0x06, 0x01, 0x00, 0x04, 0x0b, 0x08, 0x00, 0x00, 0x00, 0x00, 0x00
        /*0020*/ 	.byte	0x00, 0x00, 0x00, 0x00


//--------------------- .nv.info._ZN7cutlass13device_kernelINS_4gemm6kernel13GemmUniversalIN4cute5tupleIJiiiiEEENS1_10collective13CollectiveMmaINS1_34MainloopSm90TmaGmmaWarpSpecializedILi5ENS5_IJNS4_1CILi1EEENSA_ILi2EEESB_EEENS1_35KernelTmaWarpSpecializedCooperativeEEENS5_IJNSA_ILi256EEENSA_ILi128EEENSA_ILi64EEEEEENS_10tfloat32_tENS5_IJlSB_lEEESK_SL_NS4_8TiledMMAINS4_8MMA_AtomIJNS4_4SM904GMMA30MMA_64x128x8_F32TF32TF32_SS_TNILNSP_7ScaleInE1ELSR_1EEEEEENS4_6LayoutINS5_IJSC_SB_SB_EEENS5_IJSB_NSA_ILi0EEESW_EEEEENS5_IJNS4_10UnderscoreESZ_SZ_EEEEENS4_23SM90_TMA_LOAD_MULTICASTENS4_14ComposedLayoutINS4_7SwizzleILi3ELi4ELi3EEENS4_18smem_ptr_flag_bitsILi32EEENSU_INS5_IJNSA_ILi8EEENSA_ILi32EEEEEENS5_IJS19_SB_EEEEEEEvNS4_8identityENS4_13SM90_TMA_LOADES1D_vS1E_EENS_8epilogue10collective6detail29Sm90TmaWarpSpecializedAdapterINS1I_15DefaultEpilogueISK_SL_SL_NS1H_6thread17LinearCombinationISK_Li1EffLNS1M_9ScaleType4KindE0ELNS_15FloatRoundStyleE2ESK_EENS1_15EpilogueDefaultEEEEEvvEEEEvNT_6ParamsE --------------------------
	.section	.nv.info._ZN7cutlass13device_kernelINS_4gemm6kernel13GemmUniversalIN4cute5tupleIJiiiiEEENS1_10collective13CollectiveMmaINS1_34MainloopSm90TmaGmmaWarpSpecializedILi5ENS5_IJNS4_1CILi1EEENSA_ILi2EEESB_EEENS1_35KernelTmaWarpSpecializedCooperativeEEENS5_IJNSA_ILi256EEENSA_ILi128EEENSA_ILi64EEEEEENS_10tfloat32_tENS5_IJlSB_lEEESK_SL_NS4_8TiledMMAINS4_8MMA_AtomIJNS4_4SM904GMMA30MMA_64x128x8_F32TF32TF32_SS_TNILNSP_7ScaleInE1ELSR_1EEEEEENS4_6LayoutINS5_IJSC_SB_SB_EEENS5_IJSB_NSA_ILi0EEESW_EEEEENS5_IJNS4_10UnderscoreESZ_SZ_EEEEENS4_23SM90_TMA_LOAD_MULTICASTENS4_14ComposedLayoutINS4_7SwizzleILi3ELi4ELi3EEENS4_18smem_ptr_flag_bitsILi32EEENSU_INS5_IJNSA_ILi8EEENSA_ILi32EEEEEENS5_IJS19_SB_EEEEEEEvNS4_8identityENS4_13SM90_TMA_LOADES1D_vS1E_EENS_8epilogue10collective6detail29Sm90TmaWarpSpecializedAdapterINS1I_15DefaultEpilogueISK_SL_SL_NS1H_6thread17LinearCombinationISK_Li1EffLNS1M_9ScaleType4KindE0ELNS_15FloatRoundStyleE2ESK_EENS1_15EpilogueDefaultEEEEEvvEEEEvNT_6ParamsE,"",@"SHT_CUDA_INFO"
	.sectionflags	@""
	.align	4


	//----- nvinfo : EIATTR_CUDA_API_VERSION
	.align		4
        /*0000*/ 	.byte	0x04, 0x37
        /*0002*/ 	.short	(.L_21 - .L_20)
.L_20:
        /*0004*/ 	.word	0x00000082


	//----- nvinfo : EIATTR_KPARAM_INFO
	.align		4
.L_21:
        /*0008*/ 	.byte	0x04, 0x17
        /*000a*/ 	.short	(.L_23 - .L_22)
.L_22:
        /*000c*/ 	.word	0x00000000
        /*0010*/ 	.short	0x0000
        /*0012*/ 	.short	0x0070
        /*0014*/ 	.byte	0x00, 0xf0, 0x01, 0x10


	//----- nvinfo : EIATTR_SPARSE_MMA_MASK
	.align		4
.L_23:
        /*0018*/ 	.byte	0x03, 0x50
        /*001a*/ 	.short	0x0000


	//----- nvinfo : EIATTR_MAXREG_COUNT
	.align		4
        /*001c*/ 	.byte	0x03, 0x1b
        /*001e*/ 	.short	0x00a8


	//----- nvinfo : EIATTR_NUM_BARRIERS
	.align		4
        /*0020*/ 	.byte	0x02, 0x4c
        /*0022*/ 	.byte	0x01
	.zero		1


	//----- nvinfo : EIATTR_EXTERNS
	.align		4
        /*0024*/ 	.byte	0x04, 0x0f
        /*0026*/ 	.short	(.L_25 - .L_24)


	//   ....[0]....
	.align		4
.L_24:
        /*0028*/ 	.word	index@(__assertfail)


	//----- nvinfo : EIATTR_MERCURY_ISA_VERSION
	.align		4
.L_25:
        /*002c*/ 	.byte	0x03, 0x5f
        /*002e*/ 	.short	0x0101


	//----- nvinfo : EIATTR_INT_WARP_WIDE_INSTR_OFFSETS
	.align		4
        /*0030*/ 	.byte	0x04, 0x31
        /*0032*/ 	.short	(.L_27 - .L_26)


	//   ....[0]....
.L_26:
        /*0034*/ 	.word	0x00000490


	//   ....[1]....
        /*0038*/ 	.word	0x000004b0


	//   ....[2]....
        /*003c*/ 	.word	0x00000660


	//----- nvinfo : EIATTR_COOP_GROUP_MASK_REGIDS
	.align		4
.L_27:
        /*0040*/ 	.byte	0x04, 0x29
        /*0042*/ 	.short	(.L_29 - .L_28)


	//   ....[0]....
.L_28:
        /*0044*/ 	.word	0xffffffff


	//   ....[1]....
        /*0048*/ 	.word	0xffffffff


	//   ....[2]....
        /*004c*/ 	.word	0xffffffff


	//   ....[3]....
        /*0050*/ 	.word	0xffffffff


	//   ....[4]....
        /*0054*/ 	.word	0xffffffff


	//   ....[5]....
        /*0058*/ 	.word	0xffffffff


	//----- nvinfo : EIATTR_COOP_GROUP_INSTR_OFFSETS
	.align		4
.L_29:
        /*005c*/ 	.byte	0x04, 0x28
        /*005e*/ 	.short	(.L_31 - .L_30)


	//   ....[0]....
.L_30:
        /*0060*/ 	.word	0x00000060


	//   ....[1]....
        /*0064*/ 	.word	0x00000070


	//   ....[2]....
        /*0068*/ 	.word	0x00000130


	//   ....[3]....
        /*006c*/ 	.word	0x000002e0


	//   ....[4]....
        /*0070*/ 	.word	0x000007a0


	//   ....[5]....
        /*0074*/ 	.word	0x000011f0


	//----- nvinfo : EIATTR_REG_RECONFIG
	.align		4
.L_31:
        /*0078*/ 	.byte	0x01, 0x54
	.zero		2


	//----- nvinfo : EIATTR_SYSCALL_OFFSETS
	.align		4
        /*007c*/ 	.byte	0x04, 0x46
        /*007e*/ 	.short	(.L_33 - .L_32)


	//   ....[0]....
.L_32:
        /*0080*/ 	.word	0x000013b0


	//----- nvinfo : EIATTR_MBARRIER_INSTR_OFFSETS
	.align		4
.L_33:
        /*0084*/ 	.byte	0x04, 0x39
        /*0086*/ 	.short	(.L_35 - .L_34)


	//   ....[0]....
.L_34:
        /*0088*/ 	.word	0x00000230
        /*008c*/ 	.word	0x000000ff
        /*0090*/ 	.word	0x00000000
        /*0094*/ 	.short	0x0100
        /*0096*/ 	.byte	0x08
	.zero		1


	//   ....[1]....
        /*0098*/ 	.word	0x00000240
        /*009c*/ 	.word	0x000000ff
        /*00a0*/ 	.word	0x00000028
        /*00a4*/ 	.short	0x0100
        /*00a6*/ 	.byte	0x08
	.zero		1


	//   ....[2]....
        /*00a8*/ 	.word	0x00000250
        /*00ac*/ 	.word	0x000000ff
        /*00b0*/ 	.word	0x00000008
        /*00b4*/ 	.short	0x0100
        /*00b6*/ 	.byte	0x08
	.zero		1


	//   ....[3]....
        /*00b8*/ 	.word	0x00000260
        /*00bc*/ 	.word	0x000000ff
        /*00c0*/ 	.word	0x00000030
        /*00c4*/ 	.short	0x0100
        /*00c6*/ 	.byte	0x08
	.zero		1


	//   ....[4]....
        /*00c8*/ 	.word	0x00000270
        /*00cc*/ 	.word	0x000000ff
        /*00d0*/ 	.word	0x00000010
        /*00d4*/ 	.short	0x0100
        /*00d6*/ 	.byte	0x08
	.zero		1


	//   ....[5]....
        /*00d8*/ 	.word	0x00000280
        /*00dc*/ 	.word	0x000000ff
        /*00e0*/ 	.word	0x00000038
        /*00e4*/ 	.short	0x0100
        /*00e6*/ 	.byte	0x08
	.zero		1


	//   ....[6]....
        /*00e8*/ 	.word	0x00000290
        /*00ec*/ 	.word	0x000000ff
        /*00f0*/ 	.word	0x00000018
        /*00f4*/ 	.short	0x0100
        /*00f6*/ 	.byte	0x08
	.zero		1


	//   ....[7]....
        /*00f8*/ 	.word	0x000002a0
        /*00fc*/ 	.word	0x000000ff
        /*0100*/ 	.word	0x00000040
        /*0104*/ 	.short	0x0100
        /*0106*/ 	.byte	0x08
	.zero		1


	//   ....[8]....
        /*0108*/ 	.word	0x000002b0
        /*010c*/ 	.word	0x000000ff
        /*0110*/ 	.word	0x00000020
        /*0114*/ 	.short	0x0100
        /*0116*/ 	.byte	0x08
	.zero		1


	//   ....[9]....
        /*0118*/ 	.word	0x000002c0
        /*011c*/ 	.word	0x000000ff
        /*0120*/ 	.word	0x00000048
        /*0124*/ 	.short	0x0100
        /*0126*/ 	.byte	0x08
	.zero		1


	//   ....[10]....
        /*0128*/ 	.word	0x000006e0
        /*012c*/ 	.word	0x000000ff
        /*0130*/ 	.word	0x00000060
        /*0134*/ 	.short	0x0100
        /*0136*/ 	.byte	0x06
	.zero		1


	//   ....[11]....
        /*0138*/ 	.word	0x00000750
        /*013c*/ 	.word	0x000000ff
        /*0140*/ 	.word	0x00000068
        /*0144*/ 	.short	0x0100
        /*0146*/ 	.byte	0x06
	.zero		1


	//   ....[12]....
        /*0148*/ 	.word	0x00001470
        /*014c*/ 	.word	0x00000003
        /*0150*/ 	.word	0x00000000
        /*0154*/ 	.short	0x010a
        /*0156*/ 	.byte	0x3f
	.zero		1


	//   ....[13]....
        /*0158*/ 	.word	0x000014b0
        /*015c*/ 	.word	0x00000003
        /*0160*/ 	.word	0x00000000
        /*0164*/ 	.short	0x010a
        /*0166*/ 	.byte	0x3f
	.zero		1


	//   ....[14]....
        /*0168*/ 	.word	0x00001cd0
        /*016c*/ 	.word	0x00000005
        /*0170*/ 	.word	0x00000000
        /*0174*/ 	.short	0x010a
        /*0176*/ 	.byte	0x3f
	.zero		1


	//   ....[15]....
        /*0178*/ 	.word	0x00001d10
        /*017c*/ 	.word	0x00000005
        /*0180*/ 	.word	0x00000000
        /*0184*/ 	.short	0x010a
        /*0186*/ 	.byte	0x3f
	.zero		1


	//   ....[16]....
        /*0188*/ 	.word	0x000023b0
        /*018c*/ 	.word	0x00000005
        /*0190*/ 	.word	0x00000000
        /*0194*/ 	.short	0x0101
        /*0196*/ 	.byte	0x3f
	.zero		1


	//   ....[17]....
        /*0198*/ 	.word	0x000025d0
        /*019c*/ 	.word	0x00000003
        /*01a0*/ 	.word	0x00000000
        /*01a4*/ 	.short	0x0101
        /*01a6*/ 	.byte	0x3f
	.zero		1


	//   ....[18]....
        /*01a8*/ 	.word	0x0000ba40
        /*01ac*/ 	.word	0x00000014
        /*01b0*/ 	.word	0x00000028
        /*01b4*/ 	.short	0x010a
        /*01b6*/ 	.byte	0x3f
	.zero		1


	//   ....[19]....
        /*01b8*/ 	.word	0x0000be80
        /*01bc*/ 	.word	0x00000003
        /*01c0*/ 	.word	0x00000068
        /*01c4*/ 	.short	0x0101
        /*01c6*/ 	.byte	0x3f
	.zero		1


	//   ....[20]....
        /*01c8*/ 	.word	0x0000c5d0
        /*01cc*/ 	.word	0x00000007
        /*01d0*/ 	.word	0x00000000
        /*01d4*/ 	.short	0x010a
        /*01d6*/ 	.byte	0x3f
	.zero		1


	//   ....[21]....
        /*01d8*/ 	.word	0x0000c650
        /*01dc*/ 	.word	0x00000008
        /*01e0*/ 	.word	0x00000000
        /*01e4*/ 	.short	0x010a
        /*01e6*/ 	.byte	0x3f
	.zero		1


	//   ....[22]....
        /*01e8*/ 	.word	0x0000c6e0
        /*01ec*/ 	.word	0x00000009
        /*01f0*/ 	.word	0x00000000
        /*01f4*/ 	.short	0x010a
        /*01f6*/ 	.byte	0x3f
	.zero		1


	//   ....[23]....
        /*01f8*/ 	.word	0x0000c770
        /*01fc*/ 	.word	0x00000006
        /*0200*/ 	.word	0x00000000
        /*0204*/ 	.short	0x010a
        /*0206*/ 	.byte	0x3f
	.zero		1


	//   ....[24]....
        /*0208*/ 	.word	0x0000c800
        /*020c*/ 	.word	0x00000003
        /*0210*/ 	.word	0x00000000
        /*0214*/ 	.short	0x010a
        /*0216*/ 	.byte	0x3f
	.zero		1


	//   ....[25]....
        /*0218*/ 	.word	0x0000c860
        /*021c*/ 	.word	0x00000003
        /*0220*/ 	.word	0x00000000
        /*0224*/ 	.short	0x010a
        /*0226*/ 	.byte	0x3f
	.zero		1


	//   ....[26]....
        /*0228*/ 	.word	0x0000c8b0
        /*022c*/ 	.word	0x00000005
        /*0230*/ 	.word	0x00000000
        /*0234*/ 	.short	0x010a
        /*0236*/ 	.byte	0x3f
	.zero		1


	//   ....[27]....
        /*0238*/ 	.word	0x0000c980
        /*023c*/ 	.word	0x00000014
        /*0240*/ 	.word	0x00000028
        /*0244*/ 	.short	0x010a
        /*0246*/ 	.byte	0x3f
	.zero		1


	//   ....[28]....
        /*0248*/ 	.word	0x0000ca50
        /*024c*/ 	.word	0x00000007
        /*0250*/ 	.word	0x00000000
        /*0254*/ 	.short	0x010a
        /*0256*/ 	.byte	0x3f
	.zero		1


	//   ....[29]....
        /*0258*/ 	.word	0x0000caa0
        /*025c*/ 	.word	0x00000008
        /*0260*/ 	.word	0x00000000
        /*0264*/ 	.short	0x010a
        /*0266*/ 	.byte	0x3f
	.zero		1


	//   ....[30]....
        /*0268*/ 	.word	0x0000caf0
        /*026c*/ 	.word	0x00000009
        /*0270*/ 	.word	0x00000000
        /*0274*/ 	.short	0x010a
        /*0276*/ 	.byte	0x3f
	.zero		1


	//   ....[31]....
        /*0278*/ 	.word	0x0000cb40
        /*027c*/ 	.word	0x00000006
        /*0280*/ 	.word	0x00000000
        /*0284*/ 	.short	0x010a
        /*0286*/ 	.byte	0x3f
	.zero		1


	//----- nvinfo : EIATTR_NUM_MBARRIERS
	.align		4
.L_35:
        /*0288*/ 	.byte	0x03, 0x38
        /*028a*/ 	.short	0x000c


	//----- nvinfo : EIATTR_EXIT_INSTR_OFFSETS
	.align		4
        /*028c*/ 	.byte	0x04, 0x1c
        /*028e*/ 	.short	(.L_37 - .L_36)


	//   ....[0]....
.L_36:
        /*0290*/ 	.word	0x00000900


	//   ....[1]....
        /*0294*/ 	.word	0x00001120


	//   ....[2]....
        /*0298*/ 	.word	0x0000b160


	//   ....[3]....
        /*029c*/ 	.word	0x0000b6c0


	//   ....[4]....
        /*02a0*/ 	.word	0x0000c850


	//----- nvinfo : EIATTR_MAX_THREADS
	.align		4
.L_37:
        /*02a4*/ 	.byte	0x04, 0x05
        /*02a6*/ 	.short	(.L_39 - .L_38)
.L_38:
        /*02a8*/ 	.word	0x00000180
        /*02ac*/ 	.word	0x00000001
        /*02b0*/ 	.word	0x00000001


	//----- nvinfo : EIATTR_CRS_STACK_SIZE
	.align		4
.L_39:
        /*02b4*/ 	.byte	0x04, 0x1e
        /*02b6*/ 	.short	(.L_41 - .L_40)
.L_40:
        /*02b8*/ 	.word	0x00000000


	//----- nvinfo : EIATTR_CBANK_PARAM_SIZE
	.align		4
.L_41:
        /*02bc*/ 	.byte	0x03, 0x19
        /*02be*/ 	.short	0x0470


	//----- nvinfo : EIATTR_PARAM_CBANK
	.align		4
        /*02c0*/ 	.byte	0x04, 0x0a
        /*02c2*/ 	.short	(.L_43 - .L_42)
	.align		4
.L_42:
        /*02c4*/ 	.word	index@(.nv.constant0._ZN7cutlass13device_kernelINS_4gemm6kernel13GemmUniversalIN4cute5tupleIJiiiiEEENS1_10collective13CollectiveMmaINS1_34MainloopSm90TmaGmmaWarpSpecializedILi5ENS5_IJNS4_1CILi1EEENSA_ILi2EEESB_EEENS1_35KernelTmaWarpSpecializedCooperativeEEENS5_IJNSA_ILi256EEENSA_ILi128EEENSA_ILi64EEEEEENS_10tfloat32_tENS5_IJlSB_lEEESK_SL_NS4_8TiledMMAINS4_8MMA_AtomIJNS4_4SM904GMMA30MMA_64x128x8_F32TF32TF32_SS_TNILNSP_7ScaleInE1ELSR_1EEEEEENS4_6LayoutINS5_IJSC_SB_SB_EEENS5_IJSB_NSA_ILi0EEESW_EEEEENS5_IJNS4_10UnderscoreESZ_SZ_EEEEENS4_23SM90_TMA_LOAD_MULTICASTENS4_14ComposedLayoutINS4_7SwizzleILi3ELi4ELi3EEENS4_18smem_ptr_flag_bitsILi32EEENSU_INS5_IJNSA_ILi8EEENSA_ILi32EEEEEENS5_IJS19_SB_EEEEEEEvNS4_8identityENS4_13SM90_TMA_LOADES1D_vS1E_EENS_8epilogue10collective6detail29Sm90TmaWarpSpecializedAdapterINS1I_15DefaultEpilogueISK_SL_SL_NS1H_6thread17LinearCombinationISK_Li1EffLNS1M_9ScaleType4KindE0ELNS_15FloatRoundStyleE2ESK_EENS1_15EpilogueDefaultEEEEEvvEEEEvNT_6ParamsE)
        /*02c8*/ 	.short	0x0210
        /*02ca*/ 	.short	0x0470


	//----- nvinfo : EIATTR_SW_WAR
	.align		4
.L_43:
        /*02cc*/ 	.byte	0x04, 0x36
        /*02ce*/ 	.short	(.L_45 - .L_44)
.L_44:
        /*02d0*/ 	.word	0x00000008
.L_45:


//--------------------- .nv.callgraph             --------------------------
	.section	.nv.callgraph,"",@"SHT_CUDA_CALLGRAPH"
	.align	4
	.sectionentsize	8
	.align		4
        /*0000*/ 	.word	0x00000000
	.align		4
        /*0004*/ 	.word	0xffffffff
	.align		4
        /*0008*/ 	.word	index@(_ZN7cutlass13device_kernelINS_4gemm6kernel13GemmUniversalIN4cute5tupleIJiiiiEEENS1_10collective13CollectiveMmaINS1_34MainloopSm90TmaGmmaWarpSpecializedILi5ENS5_IJNS4_1CILi1EEENSA_ILi2EEESB_EEENS1_35KernelTmaWarpSpecializedCooperativeEEENS5_IJNSA_ILi256EEENSA_ILi128EEENSA_ILi64EEEEEENS_10tfloat32_tENS5_IJlSB_lEEESK_SL_NS4_8TiledMMAINS4_8MMA_AtomIJNS4_4SM904GMMA30MMA_64x128x8_F32TF32TF32_SS_TNILNSP_7ScaleInE1ELSR_1EEEEEENS4_6LayoutINS5_IJSC_SB_SB_EEENS5_IJSB_NSA_ILi0EEESW_EEEEENS5_IJNS4_10UnderscoreESZ_SZ_EEEEENS4_23SM90_TMA_LOAD_MULTICASTENS4_14ComposedLayoutINS4_7SwizzleILi3ELi4ELi3EEENS4_18smem_ptr_flag_bitsILi32EEENSU_INS5_IJNSA_ILi8EEENSA_ILi32EEEEEENS5_IJS19_SB_EEEEEEEvNS4_8identityENS4_13SM90_TMA_LOADES1D_vS1E_EENS_8epilogue10collective6detail29Sm90TmaWarpSpecializedAdapterINS1I_15DefaultEpilogueISK_SL_SL_NS1H_6thread17LinearCombinationISK_Li1EffLNS1M_9ScaleType4KindE0ELNS_15FloatRoundStyleE2ESK_EENS1_15EpilogueDefaultEEEEEvvEEEEvNT_6ParamsE)
	.align		4
        /*000c*/ 	.word	index@(__assertfail)
	.align		4
        /*0010*/ 	.word	0x00000000
	.align		4
        /*0014*/ 	.word	0xfffffffe
	.align		4
        /*0018*/ 	.word	0x00000000
	.align		4
        /*001c*/ 	.word	0xfffffffd
	.align		4
        /*0020*/ 	.word	0x00000000
	.align		4
        /*0024*/ 	.word	0xfffffffc


//--------------------- .nv.constant4             --------------------------
	.section	.nv.constant4,"a",@progbits
	.align	8
	.align		8
.nv.constant4:
        /*0000*/ 	.dword	__assertfail
	.align		8
        /*0008*/ 	.dword	__unnamed_1
	.align		8
        /*0010*/ 	.dword	_ZN39_INTERNAL_60049689_4_k_cu_bd5bcb53_59794cuda3std3__45__cpo5beginE
	.align		8
        /*0018*/ 	.dword	_ZN39_INTERNAL_60049689_4_k_cu_bd5bcb53_59794cuda3std3__45__cpo3endE
	.align		8
        /*0020*/ 	.dword	_ZN39_INTERNAL_60049689_4_k_cu_bd5bcb53_59794cuda3std3__45__cpo6cbeginE
	.align		8
        /*0028*/ 	.dword	_ZN39_INTERNAL_60049689_4_k_cu_bd5bcb53_59794cuda3std3__45__cpo4cendE
	.align		8
        /*0030*/ 	.dword	_ZN39_INTERNAL_60049689_4_k_cu_bd5bcb53_59794cuda3std3__441_GLOBAL__N__60049689_4_k_cu_bd5bcb53_59796ignoreE
	.align		8
        /*0038*/ 	.dword	_ZN39_INTERNAL_60049689_4_k_cu_bd5bcb53_59794cuda3std3__419piecewise_constructE
	.align		8
        /*0040*/ 	.dword	_ZN39_INTERNAL_60049689_4_k_cu_bd5bcb53_59794cuda3std3__48in_placeE
	.align		8
        /*0048*/ 	.dword	_ZN39_INTERNAL_60049689_4_k_cu_bd5bcb53_59794cuda3std6ranges3__45__cpo4swapE
	.align		8
        /*0050*/ 	.dword	_ZN39_INTERNAL_60049689_4_k_cu_bd5bcb53_59794cuda3std6ranges3__45__cpo9iter_moveE
	.align		8
        /*0058*/ 	.dword	_ZN39_INTERNAL_60049689_4_k_cu_bd5bcb53_59794cute7productE
	.align		8
        /*0060*/ 	.dword	_ZN39_INTERNAL_60049689_4_k_cu_bd5bcb53_59794cute1_E
	.align		8
        /*0068*/ 	.dword	$str$22
	.align		8
        /*0070*/ 	.dword	$str$23


//--------------------- .text._ZN7cutlass13device_kernelINS_4gemm6kernel13GemmUniversalIN4cute5tupleIJiiiiEEENS1_10collective13CollectiveMmaINS1_34MainloopSm90TmaGmmaWarpSpecializedILi5ENS5_IJNS4_1CILi1EEENSA_ILi2EEESB_EEENS1_35KernelTmaWarpSpecializedCooperativeEEENS5_IJNSA_ILi256EEENSA_ILi128EEENSA_ILi64EEEEEENS_10tfloat32_tENS5_IJlSB_lEEESK_SL_NS4_8TiledMMAINS4_8MMA_AtomIJNS4_4SM904GMMA30MMA_64x128x8_F32TF32TF32_SS_TNILNSP_7ScaleInE1ELSR_1EEEEEENS4_6LayoutINS5_IJSC_SB_SB_EEENS5_IJSB_NSA_ILi0EEESW_EEEEENS5_IJNS4_10UnderscoreESZ_SZ_EEEEENS4_23SM90_TMA_LOAD_MULTICASTENS4_14ComposedLayoutINS4_7SwizzleILi3ELi4ELi3EEENS4_18smem_ptr_flag_bitsILi32EEENSU_INS5_IJNSA_ILi8EEENSA_ILi32EEEEEENS5_IJS19_SB_EEEEEEEvNS4_8identityENS4_13SM90_TMA_LOADES1D_vS1E_EENS_8epilogue10collective6detail29Sm90TmaWarpSpecializedAdapterINS1I_15DefaultEpilogueISK_SL_SL_NS1H_6thread17LinearCombinationISK_Li1EffLNS1M_9ScaleType4KindE0ELNS_15FloatRoundStyleE2ESK_EENS1_15EpilogueDefaultEEEEEvvEEEEvNT_6ParamsE --------------------------
	.section	.text._ZN7cutlass13device_kernelINS_4gemm6kernel13GemmUniversalIN4cute5tupleIJiiiiEEENS1_10collective13CollectiveMmaINS1_34MainloopSm90TmaGmmaWarpSpecializedILi5ENS5_IJNS4_1CILi1EEENSA_ILi2EEESB_EEENS1_35KernelTmaWarpSpecializedCooperativeEEENS5_IJNSA_ILi256EEENSA_ILi128EEENSA_ILi64EEEEEENS_10tfloat32_tENS5_IJlSB_lEEESK_SL_NS4_8TiledMMAINS4_8MMA_AtomIJNS4_4SM904GMMA30MMA_64x128x8_F32TF32TF32_SS_TNILNSP_7ScaleInE1ELSR_1EEEEEENS4_6LayoutINS5_IJSC_SB_SB_EEENS5_IJSB_NSA_ILi0EEESW_EEEEENS5_IJNS4_10UnderscoreESZ_SZ_EEEEENS4_23SM90_TMA_LOAD_MULTICASTENS4_14ComposedLayoutINS4_7SwizzleILi3ELi4ELi3EEENS4_18smem_ptr_flag_bitsILi32EEENSU_INS5_IJNSA_ILi8EEENSA_ILi32EEEEEENS5_IJS19_SB_EEEEEEEvNS4_8identityENS4_13SM90_TMA_LOADES1D_vS1E_EENS_8epilogue10collective6detail29Sm90TmaWarpSpecializedAdapterINS1I_15DefaultEpilogueISK_SL_SL_NS1H_6thread17LinearCombinationISK_Li1EffLNS1M_9ScaleType4KindE0ELNS_15FloatRoundStyleE2ESK_EENS1_15EpilogueDefaultEEEEEvvEEEEvNT_6ParamsE,"ax",@progbits
	.align	128
.text._ZN7cutlass13device_kernelINS_4gemm6kernel13GemmUniversalIN4cute5tupleIJiiiiEEENS1_10collective13CollectiveMmaINS1_34MainloopSm90TmaGmmaWarpSpecializedILi5ENS5_IJNS4_1CILi1EEENSA_ILi2EEESB_EEENS1_35KernelTmaWarpSpecializedCooperativeEEENS5_IJNSA_ILi256EEENSA_ILi128EEENSA_ILi64EEEEEENS_10tfloat32_tENS5_IJlSB_lEEESK_SL_NS4_8TiledMMAINS4_8MMA_AtomIJNS4_4SM904GMMA30MMA_64x128x8_F32TF32TF32_SS_TNILNSP_7ScaleInE1ELSR_1EEEEEENS4_6LayoutINS5_IJSC_SB_SB_EEENS5_IJSB_NSA_ILi0EEESW_EEEEENS5_IJNS4_10UnderscoreESZ_SZ_EEEEENS4_23SM90_TMA_LOAD_MULTICASTENS4_14ComposedLayoutINS4_7SwizzleILi3ELi4ELi3EEENS4_18smem_ptr_flag_bitsILi32EEENSU_INS5_IJNSA_ILi8EEENSA_ILi32EEEEEENS5_IJS19_SB_EEEEEEEvNS4_8identityENS4_13SM90_TMA_LOADES1D_vS1E_EENS_8epilogue10collective6detail29Sm90TmaWarpSpecializedAdapterINS1I_15DefaultEpilogueISK_SL_SL_NS1H_6thread17LinearCombinationISK_Li1EffLNS1M_9ScaleType4KindE0ELNS_15FloatRoundStyleE2ESK_EENS1_15EpilogueDefaultEEEEEvvEEEEvNT_6ParamsE:
        .type           _ZN7cutlass13device_kernelINS_4gemm6kernel13GemmUniversalIN4cute5tupleIJiiiiEEENS1_10collective13CollectiveMmaINS1_34MainloopSm90TmaGmmaWarpSpecializedILi5ENS5_IJNS4_1CILi1EEENSA_ILi2EEESB_EEENS1_35KernelTmaWarpSpecializedCooperativeEEENS5_IJNSA_ILi256EEENSA_ILi128EEENSA_ILi64EEEEEENS_10tfloat32_tENS5_IJlSB_lEEESK_SL_NS4_8TiledMMAINS4_8MMA_AtomIJNS4_4SM904GMMA30MMA_64x128x8_F32TF32TF32_SS_TNILNSP_7ScaleInE1ELSR_1EEEEEENS4_6LayoutINS5_IJSC_SB_SB_EEENS5_IJSB_NSA_ILi0EEESW_EEEEENS5_IJNS4_10UnderscoreESZ_SZ_EEEEENS4_23SM90_TMA_LOAD_MULTICASTENS4_14ComposedLayoutINS4_7SwizzleILi3ELi4ELi3EEENS4_18smem_ptr_flag_bitsILi32EEENSU_INS5_IJNSA_ILi8EEENSA_ILi32EEEEEENS5_IJS19_SB_EEEEEEEvNS4_8identityENS4_13SM90_TMA_LOADES1D_vS1E_EENS_8epilogue10collective6detail29Sm90TmaWarpSpecializedAdapterINS1I_15DefaultEpilogueISK_SL_SL_NS1H_6thread17LinearCombinationISK_Li1EffLNS1M_9ScaleType4KindE0ELNS_15FloatRoundStyleE2ESK_EENS1_15EpilogueDefaultEEEEEvvEEEEvNT_6ParamsE,@function
        .size           _ZN7cutlass13device_kernelINS_4gemm6kernel13GemmUniversalIN4cute5tupleIJiiiiEEENS1_10collective13CollectiveMmaINS1_34MainloopSm90TmaGmmaWarpSpecializedILi5ENS5_IJNS4_1CILi1EEENSA_ILi2EEESB_EEENS1_35KernelTmaWarpSpecializedCooperativeEEENS5_IJNSA_ILi256EEENSA_ILi128EEENSA_ILi64EEEEEENS_10tfloat32_tENS5_IJlSB_lEEESK_SL_NS4_8TiledMMAINS4_8MMA_AtomIJNS4_4SM904GMMA30MMA_64x128x8_F32TF32TF32_SS_TNILNSP_7ScaleInE1ELSR_1EEEEEENS4_6LayoutINS5_IJSC_SB_SB_EEENS5_IJSB_NSA_ILi0EEESW_EEEEENS5_IJNS4_10UnderscoreESZ_SZ_EEEEENS4_23SM90_TMA_LOAD_MULTICASTENS4_14ComposedLayoutINS4_7SwizzleILi3ELi4ELi3EEENS4_18smem_ptr_flag_bitsILi32EEENSU_INS5_IJNSA_ILi8EEENSA_ILi32EEEEEENS5_IJS19_SB_EEEEEEEvNS4_8identityENS4_13SM90_TMA_LOADES1D_vS1E_EENS_8epilogue10collective6detail29Sm90TmaWarpSpecializedAdapterINS1I_15DefaultEpilogueISK_SL_SL_NS1H_6thread17LinearCombinationISK_Li1EffLNS1M_9ScaleType4KindE0ELNS_15FloatRoundStyleE2ESK_EENS1_15EpilogueDefaultEEEEEvvEEEEvNT_6ParamsE,(.L_x_327 - _ZN7cutlass13device_kernelINS_4gemm6kernel13GemmUniversalIN4cute5tupleIJiiiiEEENS1_10collective13CollectiveMmaINS1_34MainloopSm90TmaGmmaWarpSpecializedILi5ENS5_IJNS4_1CILi1EEENSA_ILi2EEESB_EEENS1_35KernelTmaWarpSpecializedCooperativeEEENS5_IJNSA_ILi256EEENSA_ILi128EEENSA_ILi64EEEEEENS_10tfloat32_tENS5_IJlSB_lEEESK_SL_NS4_8TiledMMAINS4_8MMA_AtomIJNS4_4SM904GMMA30MMA_64x128x8_F32TF32TF32_SS_TNILNSP_7ScaleInE1ELSR_1EEEEEENS4_6LayoutINS5_IJSC_SB_SB_EEENS5_IJSB_NSA_ILi0EEESW_EEEEENS5_IJNS4_10UnderscoreESZ_SZ_EEEEENS4_23SM90_TMA_LOAD_MULTICASTENS4_14ComposedLayoutINS4_7SwizzleILi3ELi4ELi3EEENS4_18smem_ptr_flag_bitsILi32EEENSU_INS5_IJNSA_ILi8EEENSA_ILi32EEEEEENS5_IJS19_SB_EEEEEEEvNS4_8identityENS4_13SM90_TMA_LOADES1D_vS1E_EENS_8epilogue10collective6detail29Sm90TmaWarpSpecializedAdapterINS1I_15DefaultEpilogueISK_SL_SL_NS1H_6thread17LinearCombinationISK_Li1EffLNS1M_9ScaleType4KindE0ELNS_15FloatRoundStyleE2ESK_EENS1_15EpilogueDefaultEEEEEvvEEEEvNT_6ParamsE)
        .other          _ZN7cutlass13device_kernelINS_4gemm6kernel13GemmUniversalIN4cute5tupleIJiiiiEEENS1_10collective13CollectiveMmaINS1_34MainloopSm90TmaGmmaWarpSpecializedILi5ENS5_IJNS4_1CILi1EEENSA_ILi2EEESB_EEENS1_35KernelTmaWarpSpecializedCooperativeEEENS5_IJNSA_ILi256EEENSA_ILi128EEENSA_ILi64EEEEEENS_10tfloat32_tENS5_IJlSB_lEEESK_SL_NS4_8TiledMMAINS4_8MMA_AtomIJNS4_4SM904GMMA30MMA_64x128x8_F32TF32TF32_SS_TNILNSP_7ScaleInE1ELSR_1EEEEEENS4_6LayoutINS5_IJSC_SB_SB_EEENS5_IJSB_NSA_ILi0EEESW_EEEEENS5_IJNS4_10UnderscoreESZ_SZ_EEEEENS4_23SM90_TMA_LOAD_MULTICASTENS4_14ComposedLayoutINS4_7SwizzleILi3ELi4ELi3EEENS4_18smem_ptr_flag_bitsILi32EEENSU_INS5_IJNSA_ILi8EEENSA_ILi32EEEEEENS5_IJS19_SB_EEEEEEEvNS4_8identityENS4_13SM90_TMA_LOADES1D_vS1E_EENS_8epilogue10collective6detail29Sm90TmaWarpSpecializedAdapterINS1I_15DefaultEpilogueISK_SL_SL_NS1H_6thread17LinearCombinationISK_Li1EffLNS1M_9ScaleType4KindE0ELNS_15FloatRoundStyleE2ESK_EENS1_15EpilogueDefaultEEEEEvvEEEEvNT_6ParamsE,@"STO_CUDA_ENTRY STV_DEFAULT"
_ZN7cutlass13device_kernelINS_4gemm6kernel13GemmUniversalIN4cute5tupleIJiiiiEEENS1_10collective13CollectiveMmaINS1_34MainloopSm90TmaGmmaWarpSpecializedILi5ENS5_IJNS4_1CILi1EEENSA_ILi2EEESB_EEENS1_35KernelTmaWarpSpecializedCooperativeEEENS5_IJNSA_ILi256EEENSA_ILi128EEENSA_ILi64EEEEEENS_10tfloat32_tENS5_IJlSB_lEEESK_SL_NS4_8TiledMMAINS4_8MMA_AtomIJNS4_4SM904GMMA30MMA_64x128x8_F32TF32TF32_SS_TNILNSP_7ScaleInE1ELSR_1EEEEEENS4_6LayoutINS5_IJSC_SB_SB_EEENS5_IJSB_NSA_ILi0EEESW_EEEEENS5_IJNS4_10UnderscoreESZ_SZ_EEEEENS4_23SM90_TMA_LOAD_MULTICASTENS4_14ComposedLayoutINS4_7SwizzleILi3ELi4ELi3EEENS4_18smem_ptr_flag_bitsILi32EEENSU_INS5_IJNSA_ILi8EEENSA_ILi32EEEEEENS5_IJS19_SB_EEEEEEEvNS4_8identityENS4_13SM90_TMA_LOADES1D_vS1E_EENS_8epilogue10collective6detail29Sm90TmaWarpSpecializedAdapterINS1I_15DefaultEpilogueISK_SL_SL_NS1H_6thread17LinearCombinationISK_Li1EffLNS1M_9ScaleType4KindE0ELNS_15FloatRoundStyleE2ESK_EENS1_15EpilogueDefaultEEEEEvvEEEEvNT_6ParamsE:
[----:B------:R-:W0:Y:S01]  /*0000*/  LDC R1, c[0x0][0x28] ;  /* 0x00000a00ff017b82 */ /* 0x000e220000000800 */
[----:B------:R-:W1:Y:S01]  /*0010*/  S2R R18, SR_TID.X ;  /* 0x0000000000127919 */ /* 0x000e620000002100 */
[----:B------:R-:W-:Y:S01]  /*0020*/  ELECT P0, URZ, PT ;  /* 0x00000000003f782f */ /* 0x000fe20003800000 */
[----:B------:R-:W-:Y:S01]  /*0030*/  BSSY B0, `(.L_x_0) ;  /* 0x000000f000007945 */ /* 0x000fe20003800000 */
[--C-:B-1----:R-:W-:Y:S02]  /*0040*/  SHF.R.U32.HI R0, RZ, 0x5, R18.reuse ;  /* 0x00000005ff007819 */ /* 0x102fe40000011612 */
[----:B------:R-:W-:-:S03]  /*0050*/  SHF.R.U32.HI R3, RZ, 0x7, R18 ;  /* 0x00000007ff037819 */ /* 0x000fc60000011612 */
[----:B------:R-:W1:Y:S04]  /*0060*/  SHFL.IDX PT, R2, R0, RZ, 0x1f ;  /* 0x00001fff00027589 */ /* 0x000e6800000e0000 */
[----:B------:R2:W3:Y:S01]  /*0070*/  SHFL.IDX PT, R5, R3, RZ, 0x1f ;  /* 0x00001fff03057589 */ /* 0x0004e200000e0000 */
[----:B-1----:R-:W-:-:S13]  /*0080*/  ISETP.NE.OR P0, PT, R2, RZ, !P0 ;  /* 0x000000ff0200720c */ /* 0x002fda0004705670 */
[----:B0-23--:R-:W-:Y:S05]  /*0090*/  @P0 BRA `(.L_x_1) ;  /* 0x0000000000200947 */ /* 0x00dfea0003800000 */
[----:B------:R-:W-:Y:S02]  /*00a0*/  ULDC.64 UR4, c[0x0][0x198] ;  /* 0x0000660000047ab9 */ /* 0x000fe40000000a00 */
[----:B------:R-:W-:Y:S02]  /*00b0*/  UIADD3 UR6, UP0, UR4, 0xf0, URZ ;  /* 0x000000f004067890 */ /* 0x000fe4000ff1e03f */
[----:B------:R-:W-:Y:S02]  /*00c0*/  UIADD3 UR4, UP1, UR4, 0x1f0, URZ ;  /* 0x000001f004047890 */ /* 0x000fe4000ff3e03f */
[----:B------:R-:W-:Y:S02]  /*00d0*/  UIADD3.X UR7, URZ, UR5, URZ, UP0, !UPT ;  /* 0x000000053f077290 */ /* 0x000fe400087fe43f */
[----:B------:R-:W-:-:S07]  /*00e0*/  UIADD3.X UR5, URZ, UR5, URZ, UP1, !UPT ;  /* 0x000000053f057290 */ /* 0x000fce0008ffe43f */
[----:B------:R0:W-:Y:S02]  /*00f0*/  UTMACCTL.PF [UR6] ;  /* 0x00000000060079b9 */ /* 0x0001e40008040000 */
[----:B------:R0:W-:Y:S02]  /*0100*/  UTMACCTL.PF [UR4] ;  /* 0x00000000040079b9 */ /* 0x0001e40008040000 */
[----:B0-----:R-:W-:Y:S01]  /*0110*/  NOP ;  /* 0x0000000000007918 */ /* 0x001fe20000000000 */
.L_x_1:
[----:B------:R-:W-:Y:S05]  /*0120*/  BSYNC B0 ;  /* 0x0000000000007941 */ /* 0x000fea0003800000 */
.L_x_0:
[----:B------:R-:W0:Y:S02]  /*0130*/  SHFL.IDX PT, R3, R0, RZ, 0x1f ;  /* 0x00001fff00037589 */ /* 0x000e2400000e0000 */
[----:B0-----:R-:W-:-:S13]  /*0140*/  ISETP.NE.AND P0, PT, R3, RZ, PT ;  /* 0x000000ff0300720c */ /* 0x001fda0003f05270 */
[----:B------:R-:W-:Y:S05]  /*0150*/  @P0 BRA `(.L_x_2) ;  /* 0x0000000000600947 */ /* 0x000fea0003800000 */
[----:B------:R-:W0:Y:S01]  /*0160*/  S2UR UR8, SR_CgaCtaId ;  /* 0x00000000000879c3 */ /* 0x000e220000008800 */
[----:B------:R-:W-:Y:S01]  /*0170*/  UMOV UR4, 0x400 ;  /* 0x0000040000047882 */ /* 0x000fe20000000000 */
[----:B------:R-:W-:Y:S01]  /*0180*/  UMOV UR5, 0x1 ;  /* 0x0000000100057882 */ /* 0x000fe20000000000 */
[----:B------:R-:W-:Y:S01]  /*0190*/  UMOV UR6, 0x4 ;  /* 0x0000000400067882 */ /* 0x000fe20000000000 */
[----:B------:R-:W-:Y:S01]  /*01a0*/  ELECT P0, URZ, PT ;  /* 0x00000000003f782f */ /* 0x000fe20003800000 */
[----:B------:R-:W-:-:S04]  /*01b0*/  UIADD3 UR6, -UR6, 0x100000, URZ ;  /* 0x0010000006067890 */ /* 0x000fc8000fffe13f */
[----:B------:R-:W-:Y:S02]  /*01c0*/  USHF.L.U32 UR7, UR6, 0xb, URZ ;  /* 0x0000000b06077899 */ /* 0x000fe4000800063f */
[----:B------:R-:W-:Y:S02]  /*01d0*/  USHF.L.U32 UR6, UR6, 0x1, URZ ;  /* 0x0000000106067899 */ /* 0x000fe4000800063f */
[----:B0-----:R-:W-:Y:S02]  /*01e0*/  ULEA UR8, UR8, UR4, 0x18 ;  /* 0x0000000408087291 */ /* 0x001fe4000f8ec03f */
[----:B------:R-:W-:-:S04]  /*01f0*/  UIADD3 UR4, -UR5, 0x100000, URZ ;  /* 0x0010000005047890 */ /* 0x000fc8000fffe13f */
[----:B------:R-:W-:Y:S02]  /*0200*/  USHF.L.U32 UR5, UR4, 0xb, URZ ;  /* 0x0000000b04057899 */ /* 0x000fe4000800063f */
[----:B------:R-:W-:Y:S01]  /*0210*/  USHF.L.U32 UR4, UR4, 0x1, URZ ;  /* 0x0000000104047899 */ /* 0x000fe2000800063f */
[----:B------:R-:W0:Y:S11]  /*0220*/  FENCE.VIEW.ASYNC.S ;  /* 0x00000000000073c6 */ /* 0x000e360000000000 */
[----:B0-----:R0:W1:Y:S01]  /*0230*/  SYNCS.EXCH.64 URZ, [UR8], UR4 ;  /* 0x00000004083f75b2 */ /* 0x0010620008000100 */
[----:B------:R0:W2:Y:S01]  /*0240*/  SYNCS.EXCH.64 URZ, [UR8+0x28], UR6 ;  /* 0x00002806083f75b2 */ /* 0x0000a20008000100 */
[----:B------:R0:W3:Y:S01]  /*0250*/  SYNCS.EXCH.64 URZ, [UR8+0x8], UR4 ;  /* 0x00000804083f75b2 */ /* 0x0000e20008000100 */
[----:B------:R0:W4:Y:S01]  /*0260*/  SYNCS.EXCH.64 URZ, [UR8+0x30], UR6 ;  /* 0x00003006083f75b2 */ /* 0x0001220008000100 */
[----:B------:R0:W0:Y:S01]  /*0270*/  SYNCS.EXCH.64 URZ, [UR8+0x10], UR4 ;  /* 0x00001004083f75b2 */ /* 0x0000220008000100 */
[----:B------:R0:W0:Y:S01]  /*0280*/  SYNCS.EXCH.64 URZ, [UR8+0x38], UR6 ;  /* 0x00003806083f75b2 */ /* 0x0000220008000100 */
[----:B------:R0:W0:Y:S01]  /*0290*/  SYNCS.EXCH.64 URZ, [UR8+0x18], UR4 ;  /* 0x00001804083f75b2 */ /* 0x0000220008000100 */
[----:B------:R0:W0:Y:S01]  /*02a0*/  SYNCS.EXCH.64 URZ, [UR8+0x40], UR6 ;  /* 0x00004006083f75b2 */ /* 0x0000220008000100 */
[----:B------:R0:W0:Y:S01]  /*02b0*/  SYNCS.EXCH.64 URZ, [UR8+0x20], UR4 ;  /* 0x00002004083f75b2 */ /* 0x0000220008000100 */
[----:B------:R0:W0:Y:S01]  /*02c0*/  SYNCS.EXCH.64 URZ, [UR8+0x48], UR6 ;  /* 0x00004806083f75b2 */ /* 0x0000220008000100 */
[----:B------:R-:W-:Y:S01]  /*02d0*/  NOP ;  /* 0x0000000000007918 */ /* 0x000fe20000000000 */
.L_x_2:
[----:B------:R-:W5:Y:S01]  /*02e0*/  SHFL.IDX PT, R0, R0, RZ, 0x1f ;  /* 0x00001fff00007589 */ /* 0x000f6200000e0000 */
[----:B------:R-:W-:Y:S01]  /*02f0*/  SHF.R.S32.HI R7, RZ, 0x1f, R18 ;  /* 0x0000001fff077819 */ /* 0x000fe20000011412 */
[----:B0-----:R-:W0:Y:S01]  /*0300*/  S2UR UR8, SR_CTAID.X ;  /* 0x00000000000879c3 */ /* 0x001e220000002500 */
[----:B------:R-:W-:Y:S01]  /*0310*/  ELECT P0, URZ, PT ;  /* 0x00000000003f782f */ /* 0x000fe20003800000 */
[----:B------:R-:W1:Y:S01]  /*0320*/  S2R R4, SR_CTAID.Y ;  /* 0x0000000000047919 */ /* 0x000e620000002600 */
[----:B------:R-:W-:Y:S01]  /*0330*/  LEA.HI R7, R7, R18, RZ, 0x7 ;  /* 0x0000001207077211 */ /* 0x000fe200078f38ff */
[----:B------:R-:W-:Y:S01]  /*0340*/  ULDC UR4, c[0x0][0x154] ;  /* 0x0000550000047ab9 */ /* 0x000fe20000000800 */
[----:B------:R-:W-:Y:S01]  /*0350*/  SHF.R.S32.HI R8, RZ, 0x1f, R3 ;  /* 0x0000001fff087819 */ /* 0x000fe20000011403 */
[----:B------:R-:W-:Y:S01]  /*0360*/  NOP ;  /* 0x0000000000007918 */ /* 0x000fe20000000000 */
[----:B------:R-:W-:Y:S01]  /*0370*/  LOP3.LUT R7, R7, 0xffffff80, RZ, 0xc0, !PT ;  /* 0xffffff8007077812 */ /* 0x000fe200078ec0ff */
[----:B------:R-:W2:Y:S01]  /*0380*/  LDC R12, c[0x0][0x140] ;  /* 0x00005000ff0c7b82 */ /* 0x000ea20000000800 */
[----:B------:R-:W-:Y:S01]  /*0390*/  LEA.HI R8, R8, R3, RZ, 0x2 ;  /* 0x0000000308087211 */ /* 0x000fe200078f10ff */
[----:B------:R-:W-:-:S02]  /*03a0*/  NOP ;  /* 0x0000000000007918 */ /* 0x000fc40000000000 */
[----:B------:R-:W-:Y:S01]  /*03b0*/  IMAD.IADD R6, R18, 0x1, -R7 ;  /* 0x0000000112067824 */ /* 0x000fe200078e0a07 */
[----:B------:R-:W-:-:S03]  /*03c0*/  LOP3.LUT R8, R8, 0x3ffffffc, RZ, 0xc0, !PT ;  /* 0x3ffffffc08087812 */ /* 0x000fc600078ec0ff */
[----:B------:R-:W3:Y:S01]  /*03d0*/  LDC R10, c[0x0][0x144] ;  /* 0x00005100ff0a7b82 */ /* 0x000ee20000000800 */
[----:B------:R-:W-:Y:S02]  /*03e0*/  SHF.R.S32.HI R7, RZ, 0x1f, R6 ;  /* 0x0000001fff077819 */ /* 0x000fe40000011406 */
[----:B------:R-:W-:Y:S02]  /*03f0*/  LOP3.LUT P2, RZ, R6, 0x7, RZ, 0xc0, !PT ;  /* 0x0000000706ff7812 */ /* 0x000fe4000784c0ff */
[----:B------:R-:W-:Y:S01]  /*0400*/  LEA.HI R7, R7, R6, RZ, 0x3 ;  /* 0x0000000607077211 */ /* 0x000fe200078f18ff */
[----:B------:R-:W-:Y:S01]  /*0410*/  VIADD R6, R5, 0xffffffff ;  /* 0xffffffff05067836 */ /* 0x000fe20000000000 */
[----:B-----5:R-:W-:Y:S02]  /*0420*/  ISETP.NE.OR P0, PT, R0, RZ, !P0 ;  /* 0x000000ff0000720c */ /* 0x020fe40004705670 */
[--C-:B------:R-:W-:Y:S02]  /*0430*/  SHF.R.S32.HI R0, RZ, 0x3, R7.reuse ;  /* 0x00000003ff007819 */ /* 0x100fe40000011407 */
[----:B------:R-:W-:-:S02]  /*0440*/  SHF.R.S32.HI R7, RZ, 0x1f, R7 ;  /* 0x0000001fff077819 */ /* 0x000fc40000011407 */
[----:B------:R-:W-:Y:S02]  /*0450*/  ISETP.GE.U32.AND P5, PT, R6, 0x2, PT ;  /* 0x000000020600780c */ /* 0x000fe40003fa6070 */
[----:B------:R-:W-:Y:S02]  /*0460*/  LEA.HI R7, R7, R0, RZ, 0x2 ;  /* 0x0000000007077211 */ /* 0x000fe400078f10ff */
[----:B--2---:R-:W-:Y:S02]  /*0470*/  ISETP.EQ.U32.AND P3, PT, R12, 0x1, PT ;  /* 0x000000010c00780c */ /* 0x004fe40003f62070 */
[----:B-1----:R-:W-:Y:S01]  /*0480*/  I2FP.F32.U32 R9, R4 ;  /* 0x0000000400097245 */ /* 0x002fe20000201000 */
[----:B------:R-:W-:Y:S01]  /*0490*/  VOTEU.ALL UP0, P0 ;  /* 0x00000000003f7886 */ /* 0x000fe20000000000 */
[----:B------:R-:W-:Y:S01]  /*04a0*/  LOP3.LUT R7, R7, 0xfffffffc, RZ, 0xc0, !PT ;  /* 0xfffffffc07077812 */ /* 0x000fe200078ec0ff */
[----:B------:R-:W-:Y:S02]  /*04b0*/  VOTEU.ALL UP1, P0 ;  /* 0x00000000003f7886 */ /* 0x000fe40000020000 */
[----:B------:R-:W-:Y:S01]  /*04c0*/  FMUL R11, R9, UR4 ;  /* 0x00000004090b7c20 */ /* 0x000fe20008400000 */
[----:B------:R-:W-:Y:S01]  /*04d0*/  IMAD.IADD R9, R3, 0x1, -R8 ;  /* 0x0000000103097824 */ /* 0x000fe200078e0a08 */
[----:B0-----:R-:W-:Y:S01]  /*04e0*/  I2FP.F32.U32 R8, UR8 ;  /* 0x0000000800087c45 */ /* 0x001fe20008201000 */
[----:B------:R-:W-:Y:S01]  /*04f0*/  IMAD.IADD R0, R0, 0x1, -R7 ;  /* 0x0000000100007824 */ /* 0x000fe200078e0a07 */
[----:B------:R-:W0:Y:S01]  /*0500*/  @!UP0 S2UR UR7, SR_CgaCtaId ;  /* 0x00000000000789c3 */ /* 0x000e220000008800 */
[----:B------:R-:W-:Y:S01]  /*0510*/  ULDC UR4, c[0x0][0x150] ;  /* 0x0000540000047ab9 */ /* 0x000fe20000000800 */
[----:B------:R-:W1:Y:S01]  /*0520*/  F2I.U32.TRUNC.NTZ R11, R11 ;  /* 0x0000000b000b7305 */ /* 0x000e62000020f000 */
[----:B------:R-:W-:Y:S01]  /*0530*/  FMUL R8, R8, UR4 ;  /* 0x0000000408087c20 */ /* 0x000fe20008400000 */
[----:B------:R-:W-:Y:S01]  /*0540*/  SHF.R.S32.HI R3, RZ, 0x1f, R2 ;  /* 0x0000001fff037819 */ /* 0x000fe20000011402 */
[----:B------:R-:W-:Y:S01]  /*0550*/  IMAD R9, R9, 0x4, R0 ;  /* 0x0000000409097824 */ /* 0x000fe200078e0200 */
[----:B------:R-:W-:Y:S01]  /*0560*/  UMOV UR4, 0x20 ;  /* 0x0000002000047882 */ /* 0x000fe20000000000 */
[----:B------:R-:W-:Y:S01]  /*0570*/  @!UP0 UMOV UR6, 0x400 ;  /* 0x0000040000068882 */ /* 0x000fe20000000000 */
[----:B------:R-:W2:Y:S01]  /*0580*/  LDC R7, c[0x0][0x148] ;  /* 0x00005200ff077b82 */ /* 0x000ea20000000800 */
[----:B------:R-:W-:Y:S01]  /*0590*/  LEA.HI R3, R3, R2, RZ, 0x2 ;  /* 0x0000000203037211 */ /* 0x000fe200078f10ff */
[----:B------:R-:W5:Y:S01]  /*05a0*/  F2I.U32.TRUNC.NTZ R8, R8 ;  /* 0x0000000800087305 */ /* 0x000f62000020f000 */
[----:B------:R-:W-:Y:S01]  /*05b0*/  IMAD.SHL.U32 R22, R9, 0x4, RZ ;  /* 0x0000000409167824 */ /* 0x000fe200078e00ff */
[----:B------:R-:W-:-:S04]  /*05c0*/  @!UP0 UIADD3 UR4, -UR4, 0x100000, URZ ;  /* 0x0010000004048890 */ /* 0x000fc8000fffe13f */
[----:B------:R-:W-:Y:S02]  /*05d0*/  @!UP0 USHF.L.U32 UR5, UR4, 0xb, URZ ;  /* 0x0000000b04058899 */ /* 0x000fe4000800063f */
[----:B------:R-:W-:Y:S01]  /*05e0*/  @!UP0 USHF.L.U32 UR4, UR4, 0x1, URZ ;  /* 0x0000000104048899 */ /* 0x000fe2000800063f */
[----:B------:R-:W-:Y:S02]  /*05f0*/  LOP3.LUT R3, R3, 0xfffffffc, RZ, 0xc0, !PT ;  /* 0xfffffffc03037812 */ /* 0x000fe400078ec0ff */
[----:B------:R-:W-:Y:S01]  /*0600*/  LOP3.LUT R22, R9, 0xc, R22, 0x78, !PT ;  /* 0x0000000c09167812 */ /* 0x000fe200078e7816 */
[----:B-1----:R-:W-:Y:S02]  /*0610*/  IMAD.MOV R21, RZ, RZ, -R11 ;  /* 0x000000ffff157224 */ /* 0x002fe400078e0a0b */
[----:B------:R-:W-:Y:S01]  /*0620*/  IMAD.IADD R0, R2, 0x1, -R3 ;  /* 0x0000000102007824 */ /* 0x000fe200078e0a03 */
[----:B0-----:R-:W-:Y:S01]  /*0630*/  @!UP0 ULEA UR6, UR7, UR6, 0x18 ;  /* 0x0000000607068291 */ /* 0x001fe2000f8ec03f */
[----:B-----5:R-:W-:-:S03]  /*0640*/  IMAD.MOV R3, RZ, RZ, -R8 ;  /* 0x000000ffff037224 */ /* 0x020fc600078e0a08 */
[----:B------:R-:W-:Y:S01]  /*0650*/  ISETP.NE.AND P1, PT, R0, 0x3, PT ;  /* 0x000000030000780c */ /* 0x000fe20003f25270 */
[----:B------:R-:W-:Y:S01]  /*0660*/  VOTEU.ALL UP0, P0 ;  /* 0x00000000003f7886 */ /* 0x000fe20000000000 */
[----:B------:R-:W-:Y:S01]  /*0670*/  ISETP.LT.U32.AND P0, PT, R22, 0x2, !P2 ;  /* 0x000000021600780c */ /* 0x000fe20005701070 */
[----:B---3--:R-:W-:Y:S01]  /*0680*/  IMAD R3, R10, R3, UR8 ;  /* 0x000000080a037e24 */ /* 0x008fe2000f8e0203 */
[----:B------:R-:W-:Y:S01]  /*0690*/  ISETP.EQ.OR P1, PT, R0, RZ, !P1 ;  /* 0x000000ff0000720c */ /* 0x000fe20004f22670 */
[----:B--2---:R-:W-:Y:S01]  /*06a0*/  IMAD R9, R7, R21, R4 ;  /* 0x0000001507097224 */ /* 0x004fe200078e0204 */
[C---:B------:R-:W-:Y:S02]  /*06b0*/  ISETP.NE.AND P2, PT, R5.reuse, RZ, PT ;  /* 0x000000ff0500720c */ /* 0x040fe40003f45270 */
[----:B------:R-:W-:Y:S01]  /*06c0*/  ISETP.EQ.AND P1, PT, R5, RZ, P1 ;  /* 0x000000ff0500720c */ /* 0x000fe20000f22270 */
[----:B------:R-:W0:Y:S02]  /*06d0*/  FENCE.VIEW.ASYNC.S ;  /* 0x00000000000073c6 */ /* 0x000e240000000000 */
[----:B0-----:R0:W1:Y:S01]  /*06e0*/  @!UP0 SYNCS.EXCH.64 URZ, [UR6+0x60], UR4 ;  /* 0x00006004063f85b2 */ /* 0x0010620008000100 */
[----:B------:R-:W-:-:S02]  /*06f0*/  ISETP.NE.AND P4, PT, R9, R22, PT ;  /* 0x000000160900720c */ /* 0x000fc40003f85270 */
[----:B------:R-:W-:Y:S02]  /*0700*/  SEL R19, RZ, 0x1, !P1 ;  /* 0x00000001ff137807 */ /* 0x000fe40004800000 */
[----:B------:R-:W-:Y:S02]  /*0710*/  ISETP.EQ.OR P4, PT, R3, RZ, !P4 ;  /* 0x000000ff0300720c */ /* 0x000fe40006782670 */
[----:B------:R-:W-:Y:S02]  /*0720*/  SEL R19, R19, 0x2, P5 ;  /* 0x0000000213137807 */ /* 0x000fe40002800000 */
[----:B------:R-:W-:-:S04]  /*0730*/  PLOP3.LUT P0, PT, P0, P4, PT, 0x80, 0x0 ;  /* 0x000000000000781c */ /* 0x000fc80000709070 */
[----:B------:R-:W-:Y:S01]  /*0740*/  P2R R156, PR, RZ, 0x1 ;  /* 0x00000001ff9c7803 */ /* 0x000fe20000000000 */
[----:B------:R0:W2:Y:S01]  /*0750*/  @!UP1 SYNCS.EXCH.64 URZ, [UR6+0x68], UR4 ;  /* 0x00006804063f95b2 */ /* 0x0000a20008000100 */
[----:B------:R-:W-:Y:S01]  /*0760*/  NOP ;  /* 0x0000000000007918 */ /* 0x000fe20000000000 */
[----:B------:R-:W-:Y:S06]  /*0770*/  @!P3 BRA `(.L_x_3) ;  /* 0x000000000008b947 */ /* 0x000fec0003800000 */
[----:B-12-4-:R-:W-:Y:S01]  /*0780*/  UCGABAR_ARV ;  /* 0x00000000000079c7 */ /* 0x016fe20008000000 */
[----:B------:R-:W-:Y:S05]  /*0790*/  BRA `(.L_x_4) ;  /* 0x0000000000047947 */ /* 0x000fea0003800000 */
.L_x_3:
[----:B-12-4-:R-:W-:Y:S01]  /*07a0*/  NOP ;  /* 0x0000000000007918 */ /* 0x016fe20000000000 */
.L_x_4:
[----:B------:R-:W1:Y:S01]  /*07b0*/  LDC R2, c[0x0][0x65c] ;  /* 0x00019700ff027b82 */ /* 0x000e620000000800 */
[----:B------:R-:W-:Y:S02]  /*07c0*/  IMAD.U32 R8, RZ, RZ, UR8 ;  /* 0x00000008ff087e24 */ /* 0x000fe4000f8e00ff */
[----:B------:R-:W-:Y:S01]  /*07d0*/  IMAD.MOV.U32 R9, RZ, RZ, RZ ;  /* 0x000000ffff097224 */ /* 0x000fe200078e00ff */
[----:B-1----:R-:W-:-:S04]  /*07e0*/  ISETP.NE.AND P1, PT, R2, 0x1, PT ;  /* 0x000000010200780c */ /* 0x002fc80003f25270 */
[----:B------:R-:W-:-:S09]  /*07f0*/  P2R R5, PR, RZ, 0x2 ;  /* 0x00000002ff057803 */ /* 0x000fd20000000000 */
[----:B------:R-:W1:Y:S01]  /*0800*/  @P1 LDC R17, c[0x0][0x10] ;  /* 0x00000400ff111b82 */ /* 0x000e620000000800 */
[----:B------:R-:W-:Y:S02]  /*0810*/  @P1 IMAD.MOV.U32 R5, RZ, RZ, RZ ;  /* 0x000000ffff051224 */ /* 0x000fe400078e00ff */
[----:B------:R-:W-:-:S05]  /*0820*/  @P1 IMAD.MOV.U32 R13, RZ, RZ, RZ ;  /* 0x000000ffff0d1224 */ /* 0x000fca00078e00ff */
[----:B------:R-:W2:Y:S01]  /*0830*/  @!P1 LDC R11, c[0x0][0xc] ;  /* 0x00000300ff0b9b82 */ /* 0x000ea20000000800 */
[----:B-1----:R-:W-:-:S04]  /*0840*/  @P1 IMAD.WIDE.U32 R16, R17, UR8, R4 ;  /* 0x0000000811101c25 */ /* 0x002fc8000f8e0004 */
[----:B------:R-:W-:Y:S02]  /*0850*/  @P1 IMAD.IADD R17, R17, 0x1, R13 ;  /* 0x0000000111111824 */ /* 0x000fe400078e020d */
[----:B--2---:R-:W-:-:S04]  /*0860*/  @!P1 IMAD.WIDE.U32 R8, R4, R11, R8 ;  /* 0x0000000b04089225 */ /* 0x004fc800078e0008 */
[----:B------:R-:W-:Y:S02]  /*0870*/  @!P1 IMAD.MOV.U32 R16, RZ, RZ, R8 ;  /* 0x000000ffff109224 */ /* 0x000fe400078e0008 */
[----:B------:R-:W-:Y:S01]  /*0880*/  @!P1 IMAD.MOV.U32 R17, RZ, RZ, R9 ;  /* 0x000000ffff119224 */ /* 0x000fe200078e0009 */
[----:B------:R-:W-:Y:S06]  /*0890*/  @!P3 BRA `(.L_x_5) ;  /* 0x00000000000cb947 */ /* 0x000fec0003800000 */
[----:B------:R-:W-:Y:S01]  /*08a0*/  UCGABAR_WAIT ;  /* 0x0000000000007dc7 */ /* 0x000fe20008000000 */
[----:B------:R-:W-:Y:S01]  /*08b0*/  CCTL.IVALL ;  /* 0x00000000ff00798f */ /* 0x000fe20002000000 */
[----:B------:R-:W-:Y:S05]  /*08c0*/  BRA `(.L_x_6) ;  /* 0x0000000000047947 */ /* 0x000fea0003800000 */
.L_x_5:
[----:B------:R-:W-:Y:S06]  /*08d0*/  BAR.SYNC.DEFER_BLOCKING 0x0 ;  /* 0x0000000000007b1d */ /* 0x000fec0000010000 */
.L_x_6:
[----:B------:R-:W-:Y:S05]  /*08e0*/  @!P2 BRA `(.L_x_7) ;  /* 0x000000a80020a947 */ /* 0x000fea0003800000 */
[----:B------:R-:W-:-:S13]  /*08f0*/  ISETP.GT.U32.AND P0, PT, R6, 0x1, PT ;  /* 0x000000010600780c */ /* 0x000fda0003f04070 */
[----:B0-----:R-:W-:Y:S05]  /*0900*/  @P0 EXIT ;  /* 0x000000000000094d */ /* 0x001fea0003800000 */
[----:B------:R-:W-:Y:S01]  /*0910*/  ULDC.64 UR4, c[0x0][0x650] ;  /* 0x0001940000047ab9 */ /* 0x000fe20000000a00 */
[----:B------:R-:W-:Y:S01]  /*0920*/  PRMT R0, RZ, 0x7610, R0 ;  /* 0x00007610ff007816 */ /* 0x000fe20000000000 */
[----:B------:R-:W-:Y:S01]  /*0930*/  IMAD.MOV.U32 R152, RZ, RZ, -0x1 ;  /* 0xffffffffff987424 */ /* 0x000fe200078e00ff */
[----:B------:R-:W-:Y:S01]  /*0940*/  ISETP.GE.U32.AND P0, PT, R16, UR4, PT ;  /* 0x0000000410007c0c */ /* 0x000fe2000bf06070 */
[----:B------:R-:W-:Y:S02]  /*0950*/  IMAD.MOV.U32 R153, RZ, RZ, -0x1 ;  /* 0xffffffffff997424 */ /* 0x000fe400078e00ff */
[----:B------:R-:W-:Y:S01]  /*0960*/  IMAD.MOV.U32 R23, RZ, RZ, -0x1 ;  /* 0xffffffffff177424 */ /* 0x000fe200078e00ff */
[----:B------:R-:W-:-:S13]  /*0970*/  ISETP.GE.U32.AND.EX P0, PT, R17, UR5, PT, P0 ;  /* 0x0000000511007c0c */ /* 0x000fda000bf06100 */
[----:B------:R-:W-:Y:S05]  /*0980*/  @P0 BRA `(.L_x_8) ;  /* 0x00000004002c0947 */ /* 0x000fea0003800000 */
[----:B------:R-:W0:Y:S01]  /*0990*/  LDC.64 R24, c[0x0][0x628] ;  /* 0x00018a00ff187b82 */ /* 0x000e220000000a00 */
[----:B------:R-:W-:Y:S02]  /*09a0*/  IMAD.MOV.U32 R8, RZ, RZ, R16 ;  /* 0x000000ffff087224 */ /* 0x000fe400078e0010 */
[----:B------:R-:W-:-:S05]  /*09b0*/  IMAD.MOV.U32 R9, RZ, RZ, R17 ;  /* 0x000000ffff097224 */ /* 0x000fca00078e0011 */
[----:B------:R-:W1:Y:S08]  /*09c0*/  LDC R0, c[0x0][0x630] ;  /* 0x00018c00ff007b82 */ /* 0x000e700000000800 */
[----:B------:R-:W2:Y:S01]  /*09d0*/  LDC.64 R26, c[0x0][0x620] ;  /* 0x00018800ff1a7b82 */ /* 0x000ea20000000a00 */
[----:B0-----:R-:W-:-:S04]  /*09e0*/  ISETP.NE.U32.AND P0, PT, R24, RZ, PT ;  /* 0x000000ff1800720c */ /* 0x001fc80003f05070 */
[----:B------:R-:W-:-:S13]  /*09f0*/  ISETP.NE.AND.EX P0, PT, R25, RZ, PT, P0 ;  /* 0x000000ff1900720c */ /* 0x000fda0003f05300 */
[----:B-12---:R-:W-:Y:S05]  /*0a00*/  @!P0 BRA `(.L_x_9) ;  /* 0x0000000000288947 */ /* 0x006fea0003800000 */
[----:B------:R-:W0:Y:S02]  /*0a10*/  LDC R13, c[0x0][0x634] ;  /* 0x00018d00ff0d7b82 */ /* 0x000e240000000800 */
[----:B0-----:R-:W-:-:S05]  /*0a20*/  IADD3 R13, P0, R16, R13, RZ ;  /* 0x0000000d100d7210 */ /* 0x001fca0007f1e0ff */
[----:B------:R-:W-:-:S04]  /*0a30*/  IMAD.X R15, RZ, RZ, R17, P0 ;  /* 0x000000ffff0f7224 */ /* 0x000fc800000e0611 */
[----:B------:R-:W-:-:S04]  /*0a40*/  IMAD.WIDE.U32 R8, R15, R24, RZ ;  /* 0x000000180f087225 */ /* 0x000fc800078e00ff */
[----:B------:R-:W-:-:S04]  /*0a50*/  IMAD.WIDE.U32 R10, P0, R13, R25, R8 ;  /* 0x000000190d0a7225 */ /* 0x000fc80007800008 */
[----:B------:R-:W-:-:S04]  /*0a60*/  IMAD.WIDE.U32 R8, R13, R24, RZ ;  /* 0x000000180d087225 */ /* 0x000fc800078e00ff */
[----:B------:R-:W-:Y:S01]  /*0a70*/  IMAD.X R13, RZ, RZ, RZ, P0 ;  /* 0x000000ffff0d7224 */ /* 0x000fe200000e06ff */
[----:B------:R-:W-:Y:S01]  /*0a80*/  IADD3 RZ, P0, R9, R10, RZ ;  /* 0x0000000a09ff7210 */ /* 0x000fe20007f1e0ff */
[----:B------:R-:W-:-:S04]  /*0a90*/  IMAD.MOV.U32 R12, RZ, RZ, R11 ;  /* 0x000000ffff0c7224 */ /* 0x000fc800078e000b */
[----:B------:R-:W-:-:S08]  /*0aa0*/  IMAD.WIDE.U32.X R8, R15, R25, R12, P0 ;  /* 0x000000190f087225 */ /* 0x000fd000000e040c */
.L_x_9:
[----:B------:R-:W0:Y:S01]  /*0ab0*/  LDC.64 R24, c[0x0][0x640] ;  /* 0x00019000ff187b82 */ /* 0x000e220000000a00 */
[-CC-:B------:R-:W-:Y:S01]  /*0ac0*/  SHF.R.U64 R28, R8, R0.reuse, R9.reuse ;  /* 0x00000000081c7219 */ /* 0x180fe20000001209 */
[----:B------:R-:W-:Y:S01]  /*0ad0*/  IMAD R30, R7, R21, R4 ;  /* 0x00000015071e7224 */ /* 0x000fe200078e0204 */
[----:B------:R-:W-:Y:S01]  /*0ae0*/  SHF.R.U32.HI R0, RZ, R0, R9 ;  /* 0x00000000ff007219 */ /* 0x000fe20000011609 */
[----:B------:R-:W-:Y:S01]  /*0af0*/  IMAD.MOV.U32 R21, RZ, RZ, 0x1 ;  /* 0x00000001ff157424 */ /* 0x000fe200078e00ff */
[----:B------:R-:W-:-:S03]  /*0b00*/  IADD3 R5, P0, RZ, -R28, RZ ;  /* 0x8000001cff057210 */ /* 0x000fc60007f1e0ff */
[----:B------:R-:W1:Y:S02]  /*0b10*/  LDC R6, c[0x0][0x618] ;  /* 0x00018600ff067b82 */ /* 0x000e640000000800 */
[----:B------:R-:W-:-:S04]  /*0b20*/  IMAD.X R9, RZ, RZ, ~R0, P0 ;  /* 0x000000ffff097224 */ /* 0x000fc800000e0e00 */
[-C--:B------:R-:W-:Y:S02]  /*0b30*/  IMAD R0, R9, R26.reuse, RZ ;  /* 0x0000001a09007224 */ /* 0x080fe400078e02ff */
[----:B------:R-:W2:Y:S01]  /*0b40*/  LDC R11, c[0x0][0x608] ;  /* 0x00018200ff0b7b82 */ /* 0x000ea20000000800 */
[----:B------:R-:W-:-:S04]  /*0b50*/  IMAD.WIDE.U32 R8, R5, R26, R16 ;  /* 0x0000001a05087225 */ /* 0x000fc800078e0010 */
[----:B------:R-:W-:-:S03]  /*0b60*/  IMAD R5, R5, R27, R0 ;  /* 0x0000001b05057224 */ /* 0x000fc600078e0200 */
[----:B------:R-:W3:Y:S01]  /*0b70*/  LDC R12, c[0x0][0x658] ;  /* 0x00019600ff0c7b82 */ /* 0x000ee20000000800 */
[----:B0-----:R-:W-:Y:S01]  /*0b80*/  ISETP.NE.U32.AND P0, PT, R24, RZ, PT ;  /* 0x000000ff1800720c */ /* 0x001fe20003f05070 */
[----:B------:R-:W-:Y:S02]  /*0b90*/  IMAD.IADD R5, R9, 0x1, R5 ;  /* 0x0000000109057824 */ /* 0x000fe400078e0205 */
[----:B------:R-:W-:Y:S01]  /*0ba0*/  IMAD.MOV.U32 R9, RZ, RZ, -0x1 ;  /* 0xffffffffff097424 */ /* 0x000fe200078e00ff */
[----:B------:R-:W-:-:S03]  /*0bb0*/  ISETP.NE.AND.EX P0, PT, R25, RZ, PT, P0 ;  /* 0x000000ff1900720c */ /* 0x000fc60003f05300 */
[----:B------:R-:W0:Y:S01]  /*0bc0*/  LDC R15, c[0x0][0x600] ;  /* 0x00018000ff0f7b82 */ /* 0x000e220000000800 */
[-CC-:B-1----:R-:W-:Y:S02]  /*0bd0*/  SHF.R.U64 R13, R8, R6.reuse, R5.reuse ;  /* 0x00000006080d7219 */ /* 0x182fe40000001205 */
[----:B------:R-:W-:-:S05]  /*0be0*/  SHF.R.U32.HI R0, RZ, R6, R5 ;  /* 0x00000006ff007219 */ /* 0x000fca0000011605 */
[----:B------:R-:W1:Y:S01]  /*0bf0*/  LDC R14, c[0x0][0x648] ;  /* 0x00019200ff0e7b82 */ /* 0x000e620000000800 */
[-CC-:B--2---:R-:W-:Y:S02]  /*0c00*/  SHF.R.U64 R27, R13, R11.reuse, R0.reuse ;  /* 0x0000000b0d1b7219 */ /* 0x184fe40000001200 */
[----:B------:R-:W-:-:S05]  /*0c10*/  SHF.R.U32.HI R5, RZ, R11, R0 ;  /* 0x0000000bff057219 */ /* 0x000fca0000011600 */
[----:B------:R-:W2:Y:S01]  /*0c20*/  LDC R20, c[0x0][0x638] ;  /* 0x00018e00ff147b82 */ /* 0x000ea20000000800 */
[-CC-:B---3--:R-:W-:Y:S02]  /*0c30*/  SHF.R.U64 R26, R27, R12.reuse, R5.reuse ;  /* 0x0000000c1b1a7219 */ /* 0x188fe40000001205 */
[-C--:B------:R-:W-:Y:S02]  /*0c40*/  SHF.L.U32 R0, R9, R12.reuse, RZ ;  /* 0x0000000c09007219 */ /* 0x080fe400000006ff */
[----:B------:R-:W-:Y:S01]  /*0c50*/  SHF.R.U32.HI R5, RZ, R12, R5 ;  /* 0x0000000cff057219 */ /* 0x000fe20000011605 */
[----:B------:R-:W-:Y:S01]  /*0c60*/  IMAD.MOV.U32 R4, RZ, RZ, R26 ;  /* 0x000000ffff047224 */ /* 0x000fe200078e001a */
[----:B------:R-:W-:Y:S01]  /*0c70*/  LOP3.LUT R10, RZ, R0, RZ, 0x33, !PT ;  /* 0x00000000ff0a7212 */ /* 0x000fe200078e33ff */
[----:B------:R-:W3:Y:S01]  /*0c80*/  LDC R23, c[0x0][0x610] ;  /* 0x00018400ff177b82 */ /* 0x000ee20000000800 */
[----:B------:R-:W-:Y:S05]  /*0c90*/  @!P0 BRA `(.L_x_10) ;  /* 0x0000000000288947 */ /* 0x000fea0003800000 */
[----:B------:R-:W4:Y:S02]  /*0ca0*/  LDC R9, c[0x0][0x64c] ;  /* 0x00019300ff097b82 */ /* 0x000f240000000800 */
[----:B----4-:R-:W-:-:S05]  /*0cb0*/  IADD3 R9, P0, R26, R9, RZ ;  /* 0x000000091a097210 */ /* 0x010fca0007f1e0ff */
        /* <DEDUP_REMOVED lines=8> */
.L_x_10:
[----:B-1----:R-:W-:Y:S01]  /*0d40*/  SHF.R.U64 R4, R4, R14, R5 ;  /* 0x0000000e04047219 */ /* 0x002fe20000001205 */
[----:B0-----:R-:W-:Y:S01]  /*0d50*/  VIADD R6, R15, 0xffffffff ;  /* 0xffffffff0f067836 */ /* 0x001fe20000000000 */
[----:B------:R-:W-:Y:S02]  /*0d60*/  SHF.L.U32 R0, R21, R12, RZ ;  /* 0x0000000c15007219 */ /* 0x000fe400000006ff */
[----:B------:R-:W-:Y:S01]  /*0d70*/  LOP3.LUT R5, R27, R10, RZ, 0xc0, !PT ;  /* 0x0000000a1b057212 */ /* 0x000fe200078ec0ff */
[----:B------:R-:W-:Y:S01]  /*0d80*/  IMAD.MOV R7, RZ, RZ, -R4 ;  /* 0x000000ffff077224 */ /* 0x000fe200078e0a04 */
[----:B------:R-:W-:Y:S02]  /*0d90*/  SEL R3, R3, R30, !P1 ;  /* 0x0000001e03037207 */ /* 0x000fe40004800000 */
[----:B------:R-:W-:Y:S01]  /*0da0*/  LOP3.LUT R6, R13, R6, RZ, 0xc0, !PT ;  /* 0x000000060d067212 */ /* 0x000fe200078ec0ff */
[----:B------:R-:W-:Y:S02]  /*0db0*/  IMAD R4, R0, R4, R5 ;  /* 0x0000000400047224 */ /* 0x000fe400078e0205 */
[----:B--2---:R-:W-:-:S02]  /*0dc0*/  IMAD R0, R7, R20, R26 ;  /* 0x0000001407007224 */ /* 0x004fc400078e021a */
[----:B---3--:R-:W-:Y:S02]  /*0dd0*/  IMAD R3, R4, R23, R3 ;  /* 0x0000001704037224 */ /* 0x008fe400078e0203 */
[----:B------:R-:W-:Y:S02]  /*0de0*/  IMAD R152, R0, R15, R6 ;  /* 0x0000000f00987224 */ /* 0x000fe400078e0206 */
[----:B------:R-:W-:Y:S02]  /*0df0*/  IMAD.MOV.U32 R4, RZ, RZ, 0x1 ;  /* 0x00000001ff047424 */ /* 0x000fe400078e00ff */
[----:B------:R-:W-:Y:S01]  /*0e00*/  IMAD.MOV.U32 R23, RZ, RZ, R28 ;  /* 0x000000ffff177224 */ /* 0x000fe200078e001c */
[----:B------:R-:W-:Y:S02]  /*0e10*/  SEL R153, R152, R3, !P1 ;  /* 0x0000000398997207 */ /* 0x000fe40004800000 */
[----:B------:R-:W-:Y:S02]  /*0e20*/  PRMT R0, R4, 0x7610, R0 ;  /* 0x0000761004007816 */ /* 0x000fe40000000000 */
[----:B------:R-:W-:-:S07]  /*0e30*/  SEL R152, R3, R152, !P1 ;  /* 0x0000009803987207 */ /* 0x000fce0004800000 */
.L_x_8:
[----:B------:R-:W-:-:S08]  /*0e40*/  NOP ;  /* 0x0000000000007918 */ /* 0x000fd00000000000 */
[----:B------:R-:W0:Y:S02]  /*0e50*/  USETMAXREG.TRY_ALLOC.CTAPOOL UP0, 0xe8 ;  /* 0x000000e8000079c8 */ /* 0x000e240008000600 */
[----:B0-----:R-:W-:-:S13]  /*0e60*/  PLOP3.LUT P0, PT, PT, PT, UP0, 0x80, 0x0 ;  /* 0x000000000000781c */ /* 0x001fda0003f0f008 */
[----:B------:R-:W-:Y:S05]  /*0e70*/  @!P0 BRA `(.L_x_8) ;  /* 0xfffffffc00f08947 */ /* 0x000fea000383ffff */
[----:B------:R-:W-:Y:S01]  /*0e80*/  ULDC.64 UR4, c[0x0][0x598] ;  /* 0x0001660000047ab9 */ /* 0x000fe20000000a00 */
[----:B------:R-:W-:Y:S01]  /*0e90*/  ULDC.64 UR36, c[0x0][0x208] ;  /* 0x0000820000247ab9 */ /* 0x000fe20000000a00 */
[----:B------:R-:W-:-:S04]  /*0ea0*/  ISETP.NE.U32.AND P0, PT, RZ, UR4, PT ;  /* 0x00000004ff007c0c */ /* 0x000fc8000bf05070 */
[----:B------:R-:W-:-:S13]  /*0eb0*/  ISETP.NE.AND.EX P0, PT, RZ, UR5, PT, P0 ;  /* 0x00000005ff007c0c */ /* 0x000fda000bf05300 */
[----:B------:R-:W-:Y:S05]  /*0ec0*/  @!P0 BRA `(.L_x_11) ;  /* 0x00000000001c8947 */ /* 0x000fea0003800000 */
[----:B------:R-:W0:Y:S02]  /*0ed0*/  LDC.64 R4, c[0x0][0x598] ;  /* 0x00016600ff047b82 */ /* 0x000e240000000a00 */
[----:B0-----:R-:W2:Y:S02]  /*0ee0*/  LDG.E.64 R4, desc[UR36][R4.64] ;  /* 0x0000002404047981 */ /* 0x001ea4000c1e1b00 */
[----:B--2---:R-:W-:-:S04]  /*0ef0*/  ISETP.NE.U32.AND P0, PT, R4, RZ, PT ;  /* 0x000000ff0400720c */ /* 0x004fc80003f05070 */
[----:B------:R-:W-:-:S13]  /*0f00*/  ISETP.NE.AND.EX P0, PT, R5, RZ, PT, P0 ;  /* 0x000000ff0500720c */ /* 0x000fda0003f05300 */
[----:B------:R-:W-:Y:S05]  /*0f10*/  @!P0 BRA `(.L_x_11) ;  /* 0x0000000000088947 */ /* 0x000fea0003800000 */
[----:B------:R0:W5:Y:S01]  /*0f20*/  LD.E R154, desc[UR36][R4.64] ;  /* 0x00000024049a7980 */ /* 0x000162000c101900 */
[----:B------:R-:W-:Y:S05]  /*0f30*/  BRA `(.L_x_12) ;  /* 0x0000000000247947 */ /* 0x000fea0003800000 */
.L_x_11:
[----:B------:R-:W-:Y:S02]  /*0f40*/  ULDC.64 UR4, c[0x0][0x588] ;  /* 0x0001620000047ab9 */ /* 0x000fe40000000a00 */
[----:B------:R-:W-:-:S04]  /*0f50*/  ISETP.NE.U32.AND P0, PT, RZ, UR4, PT ;  /* 0x00000004ff007c0c */ /* 0x000fc8000bf05070 */
[----:B------:R-:W-:-:S13]  /*0f60*/  ISETP.NE.AND.EX P0, PT, RZ, UR5, PT, P0 ;  /* 0x00000005ff007c0c */ /* 0x000fda000bf05300 */
[----:B------:R-:W-:Y:S05]  /*0f70*/  @!P0 BRA `(.L_x_13) ;  /* 0x00000000000c8947 */ /* 0x000fea0003800000 */
[----:B------:R-:W0:Y:S02]  /*0f80*/  LDC.64 R154, c[0x0][0x588] ;  /* 0x00016200ff9a7b82 */ /* 0x000e240000000a00 */
[----:B0-----:R1:W5:Y:S01]  /*0f90*/  LDG.E R154, desc[UR36][R154.64] ;  /* 0x000000249a9a7981 */ /* 0x001362000c1e1900 */
[----:B------:R-:W-:Y:S05]  /*0fa0*/  BRA `(.L_x_12) ;  /* 0x0000000000087947 */ /* 0x000fea0003800000 */
.L_x_13:
[----:B------:R-:W-:Y:S02]  /*0fb0*/  ULDC UR4, c[0x0][0x580] ;  /* 0x0001600000047ab9 */ /* 0x000fe40000000800 */
[----:B------:R-:W-:-:S07]  /*0fc0*/  IMAD.U32 R154, RZ, RZ, UR4 ;  /* 0x00000004ff9a7e24 */ /* 0x000fce000f8e00ff */
.L_x_12:
[----:B------:R-:W-:Y:S02]  /*0fd0*/  ULDC.64 UR4, c[0x0][0x5a0] ;  /* 0x0001680000047ab9 */ /* 0x000fe40000000a00 */
[----:B------:R-:W-:-:S04]  /*0fe0*/  ISETP.NE.U32.AND P0, PT, RZ, UR4, PT ;  /* 0x00000004ff007c0c */ /* 0x000fc8000bf05070 */
[----:B------:R-:W-:-:S13]  /*0ff0*/  ISETP.NE.AND.EX P0, PT, RZ, UR5, PT, P0 ;  /* 0x00000005ff007c0c */ /* 0x000fda000bf05300 */
[----:B------:R-:W-:Y:S05]  /*1000*/  @!P0 BRA `(.L_x_14) ;  /* 0x00000000001c8947 */ /* 0x000fea0003800000 */
[----:B0-----:R-:W0:Y:S02]  /*1010*/  LDC.64 R4, c[0x0][0x5a0] ;  /* 0x00016800ff047b82 */ /* 0x001e240000000a00 */
[----:B0-----:R-:W2:Y:S02]  /*1020*/  LDG.E.64 R4, desc[UR36][R4.64] ;  /* 0x0000002404047981 */ /* 0x001ea4000c1e1b00 */
[----:B--2---:R-:W-:-:S04]  /*1030*/  ISETP.NE.U32.AND P0, PT, R4, RZ, PT ;  /* 0x000000ff0400720c */ /* 0x004fc80003f05070 */
[----:B------:R-:W-:-:S13]  /*1040*/  ISETP.NE.AND.EX P0, PT, R5, RZ, PT, P0 ;  /* 0x000000ff0500720c */ /* 0x000fda0003f05300 */
[----:B------:R-:W-:Y:S05]  /*1050*/  @!P0 BRA `(.L_x_14) ;  /* 0x0000000000088947 */ /* 0x000fea0003800000 */
[----:B-1----:R0:W5:Y:S01]  /*1060*/  LD.E R155, desc[UR36][R4.64] ;  /* 0x00000024049b7980 */ /* 0x002162000c101900 */
[----:B------:R-:W-:Y:S05]  /*1070*/  BRA `(.L_x_15) ;  /* 0x0000000000247947 */ /* 0x000fea0003800000 */
.L_x_14:
[----:B------:R-:W-:Y:S02]  /*1080*/  ULDC.64 UR4, c[0x0][0x590] ;  /* 0x0001640000047ab9 */ /* 0x000fe40000000a00 */
[----:B------:R-:W-:-:S04]  /*1090*/  ISETP.NE.U32.AND P0, PT, RZ, UR4, PT ;  /* 0x00000004ff007c0c */ /* 0x000fc8000bf05070 */
[----:B------:R-:W-:-:S13]  /*10a0*/  ISETP.NE.AND.EX P0, PT, RZ, UR5, PT, P0 ;  /* 0x00000005ff007c0c */ /* 0x000fda000bf05300 */
[----:B------:R-:W-:Y:S05]  /*10b0*/  @!P0 BRA `(.L_x_16) ;  /* 0x00000000000c8947 */ /* 0x000fea0003800000 */
[----:B0-----:R-:W1:Y:S02]  /*10c0*/  LDC.64 R4, c[0x0][0x590] ;  /* 0x00016400ff047b82 */ /* 0x001e640000000a00 */
[----:B-1----:R1:W5:Y:S01]  /*10d0*/  LDG.E R155, desc[UR36][R4.64] ;  /* 0x00000024049b7981 */ /* 0x002362000c1e1900 */
[----:B------:R-:W-:Y:S05]  /*10e0*/  BRA `(.L_x_15) ;  /* 0x0000000000087947 */ /* 0x000fea0003800000 */
.L_x_16:
[----:B------:R-:W-:Y:S02]  /*10f0*/  ULDC UR4, c[0x0][0x584] ;  /* 0x0001610000047ab9 */ /* 0x000fe40000000800 */
[----:B-1----:R-:W-:-:S07]  /*1100*/  IMAD.U32 R155, RZ, RZ, UR4 ;  /* 0x00000004ff9b7e24 */ /* 0x002fce000f8e00ff */
.L_x_15:
[----:B------:R-:W-:-:S13]  /*1110*/  LOP3.LUT P0, RZ, R0, 0xff, RZ, 0xc0, !PT ;  /* 0x000000ff00ff7812 */ /* 0x000fda000780c0ff */
[----:B------:R-:W-:Y:S05]  /*1120*/  @!P0 EXIT ;  /* 0x000000000000894d */ /* 0x000fea0003800000 */
[----:B------:R-:W-:Y:S01]  /*1130*/  ULDC UR4, c[0x0][0x28c] ;  /* 0x0000a30000047ab9 */ /* 0x000fe20000000800 */
[----:B------:R-:W-:Y:S01]  /*1140*/  LOP3.LUT R164, R19, 0x1, RZ, 0xfc, !PT ;  /* 0x0000000113a47812 */ /* 0x000fe200078efcff */
[----:B------:R-:W-:Y:S01]  /*1150*/  UIADD3 UR4, UR4, 0x3f, URZ ;  /* 0x0000003f04047890 */ /* 0x000fe2000fffe03f */
[----:B------:R-:W-:Y:S01]  /*1160*/  UMOV UR38, URZ ;  /* 0x0000003f00267c82 */ /* 0x000fe20008000000 */
[----:B------:R-:W-:Y:S02]  /*1170*/  UMOV UR39, URZ ;  /* 0x0000003f00277c82 */ /* 0x000fe40008000000 */
[----:B------:R-:W-:-:S04]  /*1180*/  USHF.R.S32.HI UR5, URZ, 0x1f, UR4 ;  /* 0x0000001f3f057899 */ /* 0x000fc80008011404 */
[----:B------:R-:W-:-:S04]  /*1190*/  ULEA.HI UR5, UR5, UR4, URZ, 0x6 ;  /* 0x0000000405057291 */ /* 0x000fc8000f8f303f */
[----:B------:R-:W-:-:S12]  /*11a0*/  USHF.R.S32.HI UR40, URZ, 0x6, UR5 ;  /* 0x000000063f287899 */ /* 0x000fd80008011405 */
.L_x_290:
[----:B------:R-:W-:Y:S01]  /*11b0*/  LOP3.LUT R0, R18, 0x80, RZ, 0xc0, !PT ;  /* 0x0000008012007812 */ /* 0x000fe200078ec0ff */
[----:B--2---:R-:W2:Y:S01]  /*11c0*/  S2UR UR7, SR_CgaCtaId ;  /* 0x00000000000779c3 */ /* 0x004ea20000008800 */
[----:B------:R-:W-:Y:S02]  /*11d0*/  UMOV UR6, 0x400 ;  /* 0x0000040000067882 */ /* 0x000fe40000000000 */
[----:B------:R-:W-:-:S06]  /*11e0*/  SHF.R.U32.HI R0, RZ, 0x7, R0 ;  /* 0x00000007ff007819 */ /* 0x000fcc0000011600 */
[----:B---3--:R-:W3:Y:S01]  /*11f0*/  SHFL.IDX PT, R0, R0, RZ, 0x1f ;  /* 0x00001fff00007589 */ /* 0x008ee200000e0000 */
[----:B--2---:R-:W-:Y:S01]  /*1200*/  ULEA UR6, UR7, UR6, 0x18 ;  /* 0x0000000607067291 */ /* 0x004fe2000f8ec03f */
[----:B---3--:R-:W-:-:S13]  /*1210*/  R2UR UR4, R0 ;  /* 0x00000000000472ca */ /* 0x008fda00000e0000 */
[----:B------:R-:W-:-:S04]  /*1220*/  ULEA.HI UR5, UR4, UR4, URZ, 0x1 ;  /* 0x0000000404057291 */ /* 0x000fc8000f8f083f */
[----:B------:R-:W-:-:S04]  /*1230*/  ULOP3.LUT UR5, UR5, 0x7fffe, URZ, 0xc0, !UPT ;  /* 0x0007fffe05057892 */ /* 0x000fc8000f8ec03f */
[----:B------:R-:W-:-:S03]  /*1240*/  UIADD3 UR5, UR4, -UR5, URZ ;  /* 0x8000000504057290 */ /* 0x000fc6000fffe03f */
[----:B------:R-:W-:Y:S01]  /*1250*/  ULDC UR4, c[0x0][0x28c] ;  /* 0x0000a30000047ab9 */ /* 0x000fe20000000800 */
[----:B------:R-:W-:Y:S01]  /*1260*/  ULEA UR5, UR5, UR6, 0xd ;  /* 0x0000000605057291 */ /* 0x000fe2000f8e683f */
[----:B------:R-:W-:-:S03]  /*1270*/  ISETP.LT.AND P0, PT, RZ, UR4, PT ;  /* 0x00000004ff007c0c */ /* 0x000fc6000bf01270 */
[----:B------:R-:W-:-:S04]  /*1280*/  UIADD3 UR5, UR5, 0x100, URZ ;  /* 0x0000010005057890 */ /* 0x000fc8000fffe03f */
[----:B------:R-:W-:-:S04]  /*1290*/  USHF.R.U32.HI UR5, URZ, 0x4, UR5 ;  /* 0x000000043f057899 */ /* 0x000fc80008011605 */
[----:B------:R-:W-:Y:S02]  /*12a0*/  ULOP3.LUT UR41, UR5, 0x3fff, URZ, 0xc0, !UPT ;  /* 0x00003fff05297892 */ /* 0x000fe4000f8ec03f */
[----:B-1--45:R-:W-:Y:S10]  /*12b0*/  @P0 BRA `(.L_x_17) ;  /* 0x0000000000400947 */ /* 0x032ff40003800000 */
[----:B------:R-:W-:Y:S01]  /*12c0*/  MOV R0, 0x0 ;  /* 0x0000000000007802 */ /* 0x000fe20000000f00 */
[----:B------:R-:W-:Y:S01]  /*12d0*/  ULDC.64 UR4, c[0x4][0x68] ;  /* 0x01001a0000047ab9 */ /* 0x000fe20000000a00 */
[----:B------:R-:W-:Y:S01]  /*12e0*/  ULDC.64 UR6, c[0x4][0x8] ;  /* 0x0100020000067ab9 */ /* 0x000fe20000000a00 */
[----:B01----:R-:W-:Y:S01]  /*12f0*/  IMAD.U32 R4, RZ, RZ, UR4 ;  /* 0x00000004ff047e24 */ /* 0x003fe2000f8e00ff */
[----:B------:R0:W1:Y:S01]  /*1300*/  LDC.64 R14, c[0x4][R0] ;  /* 0x01000000000e7b82 */ /* 0x0000620000000a00 */
[----:B------:R-:W-:Y:S01]  /*1310*/  IMAD.U32 R5, RZ, RZ, UR5 ;  /* 0x00000005ff057e24 */ /* 0x000fe2000f8e00ff */
[----:B------:R-:W-:Y:S01]  /*1320*/  ULDC.64 UR4, c[0x4][0x70] ;  /* 0x01001c0000047ab9 */ /* 0x000fe20000000a00 */
[----:B------:R-:W-:Y:S02]  /*1330*/  IMAD.U32 R10, RZ, RZ, UR6 ;  /* 0x00000006ff0a7e24 */ /* 0x000fe4000f8e00ff */
[----:B------:R-:W-:Y:S02]  /*1340*/  IMAD.U32 R6, RZ, RZ, UR4 ;  /* 0x00000004ff067e24 */ /* 0x000fe4000f8e00ff */
[----:B------:R-:W-:-:S02]  /*1350*/  IMAD.U32 R7, RZ, RZ, UR5 ;  /* 0x00000005ff077e24 */ /* 0x000fc4000f8e00ff */
[----:B------:R-:W-:Y:S02]  /*1360*/  IMAD.U32 R11, RZ, RZ, UR7 ;  /* 0x00000007ff0b7e24 */ /* 0x000fe4000f8e00ff */
[----:B------:R-:W-:Y:S02]  /*1370*/  IMAD.MOV.U32 R8, RZ, RZ, 0x1e1 ;  /* 0x000001e1ff087424 */ /* 0x000fe400078e00ff */
[----:B------:R-:W-:Y:S02]  /*1380*/  IMAD.MOV.U32 R12, RZ, RZ, 0x1 ;  /* 0x00000001ff0c7424 */ /* 0x000fe400078e00ff */
[----:B0-----:R-:W-:-:S07]  /*1390*/  IMAD.MOV.U32 R13, RZ, RZ, RZ ;  /* 0x000000ffff0d7224 */ /* 0x001fce00078e00ff */
[----:B------:R-:W-:-:S07]  /*13a0*/  LEPC R20, `(.L_x_17) ;  /* 0x000000001014794e */ /* 0x000fce0000000000 */
[----:B-1---5:R-:W-:Y:S05]  /*13b0*/  CALL.ABS.NOINC R14 ;  /* 0x000000000e007343 */ /* 0x022fea0003c00000 */
.L_x_17:
[----:B------:R-:W-:-:S13]  /*13c0*/  ISETP.NE.AND P0, PT, R164, 0x3, PT ;  /* 0x00000003a400780c */ /* 0x000fda0003f05270 */
[----:B------:R-:W-:Y:S05]  /*13d0*/  @!P0 BRA `(.L_x_18) ;  /* 0x0000000000048947 */ /* 0x000fea0003800000 */
[----:B------:R-:W-:Y:S01]  /*13e0*/  BPT.TRAP 0x1 ;  /* 0x000000040000795c */ /* 0x000fe20000300000 */
.L_x_18:
[----:B------:R-:W2:Y:S01]  /*13f0*/  S2UR UR5, SR_CgaCtaId ;  /* 0x00000000000579c3 */ /* 0x000ea20000008800 */
[----:B------:R-:W-:Y:S01]  /*1400*/  UMOV UR4, 0x400 ;  /* 0x0000040000047882 */ /* 0x000fe20000000000 */
[----:B------:R-:W-:Y:S02]  /*1410*/  IMAD.U32 R0, RZ, RZ, UR38 ;  /* 0x00000026ff007e24 */ /* 0x000fe4000f8e00ff */
[----:B------:R-:W-:-:S03]  /*1420*/  IMAD.U32 R3, RZ, RZ, UR39 ;  /* 0x00000027ff037e24 */ /* 0x000fc6000f8e00ff */
[----:B------:R-:W-:Y:S01]  /*1430*/  SHF.L.U32 R0, R0, 0x1f, RZ ;  /* 0x0000001f00007819 */ /* 0x000fe200000006ff */
[----:B--2---:R-:W-:-:S06]  /*1440*/  ULEA UR4, UR5, UR4, 0x18 ;  /* 0x0000000405047291 */ /* 0x004fcc000f8ec03f */
[----:B------:R-:W-:-:S04]  /*1450*/  IMAD.U32 R6, RZ, RZ, UR4 ;  /* 0x00000004ff067e24 */ /* 0x000fc8000f8e00ff */
[----:B------:R-:W-:-:S04]  /*1460*/  IMAD R3, R3, 0x8, R6 ;  /* 0x0000000803037824 */ /* 0x000fc800078e0206 */
[----:B------:R2:W3:Y:S01]  /*1470*/  SYNCS.PHASECHK.TRANS64.TRYWAIT P1, [R3+URZ], R0 ;  /* 0x00000000030075a7 */ /* 0x0004e2000802017f */
[----:B------:R-:W-:Y:S05]  /*1480*/  @!P0 BRA `(.L_x_19) ;  /* 0x0000000000048947 */ /* 0x000fea0003800000 */
[----:B------:R-:W-:Y:S01]  /*1490*/  BPT.TRAP 0x1 ;  /* 0x000000040000795c */ /* 0x000fe20000300000 */
.L_x_19:
[----:B---3--:R-:W-:Y:S05]  /*14a0*/  @P1 BRA `(.L_x_20) ;  /* 0x0000000000081947 */ /* 0x008fea0003800000 */
[----:B------:R-:W3:Y:S02]  /*14b0*/  SYNCS.PHASECHK.TRANS64.TRYWAIT P1, [R3+URZ], R0 ;  /* 0x00000000030075a7 */ /* 0x000ee4000802017f */
[----:B---3--:R-:W-:Y:S05]  /*14c0*/  @!P1 BRA `(.L_x_21) ;  /* 0x000000b000e49947 */ /* 0x008fea0003800000 */
.L_x_20:
[----:B------:R-:W-:-:S04]  /*14d0*/  UISETP.LT.AND UP0, UPT, UR40, 0x1, UPT ;  /* 0x000000012800788c */ /* 0x000fc8000bf01270 */
[----:B------:R-:W-:-:S06]  /*14e0*/  USEL UR4, UR40, 0x1, UP0 ;  /* 0x0000000128047887 */ /* 0x000fcc0008000000 */
[----:B--23--:R-:W-:Y:S01]  /*14f0*/  IMAD.U32 R0, RZ, RZ, UR4 ;  /* 0x00000004ff007e24 */ /* 0x00cfe2000f8e00ff */
[----:B------:R-:W-:Y:S05]  /*1500*/  WARPSYNC.ALL ;  /* 0x0000000000007948 */ /* 0x000fea0003800000 */
[----:B------:R-:W-:-:S04]  /*1510*/  IADD3 R0, -R0, UR40, RZ ;  /* 0x0000002800007c10 */ /* 0x000fc8000fffe1ff */
[----:B------:R-:W-:Y:S02]  /*1520*/  ISETP.GE.AND P1, PT, R0, 0x1, PT ;  /* 0x000000010000780c */ /* 0x000fe40003f26270 */
[----:B------:R-:W-:Y:S01]  /*1530*/  R2UR UR4, R6 ;  /* 0x00000000060472ca */ /* 0x000fe200000e0000 */
[----:B------:R-:W-:Y:S01]  /*1540*/  WARPGROUP.ARRIVE ;  /* 0x00000000000079c5 */ /* 0x000fe20000000000 */
[----:B------:R-:W-:Y:S01]  /*1550*/  UMOV UR9, 0x40000040 ;  /* 0x4000004000097882 */ /* 0x000fe20000000000 */
[----:B------:R-:W-:Y:S01]  /*1560*/  UMOV UR11, 0x40000040 ;  /* 0x40000040000b7882 */ /* 0x000fe20000000000 */
[----:B------:R-:W-:Y:S01]  /*1570*/  UMOV UR13, 0x40000040 ;  /* 0x40000040000d7882 */ /* 0x000fe20000000000 */
[----:B------:R-:W-:-:S08]  /*1580*/  UMOV UR15, UR11 ;  /* 0x0000000b000f7c82 */ /* 0x000fd00008000000 */
[----:B------:R-:W-:-:S04]  /*1590*/  UIADD3 UR4, UR4, 0x50100, URZ ;  /* 0x0005010004047890 */ /* 0x000fc8000fffe03f */
[----:B------:R-:W-:-:S04]  /*15a0*/  USHF.R.U32.HI UR4, URZ, 0x4, UR4 ;  /* 0x000000043f047899 */ /* 0x000fc80008011604 */
[----:B------:R-:W-:Y:S02]  /*15b0*/  ULOP3.LUT UR5, UR4, 0x3fff, URZ, 0xc0, !UPT ;  /* 0x00003fff04057892 */ /* 0x000fe4000f8ec03f */
[----:B------:R-:W-:Y:S02]  /*15c0*/  ULOP3.LUT UR4, UR41, 0x10000, URZ, 0xfc, !UPT ;  /* 0x0001000029047892 */ /* 0x000fe4000f8efc3f */
[----:B------:R-:W-:Y:S02]  /*15d0*/  ULOP3.LUT UR5, UR5, 0x10000, URZ, 0xfc, !UPT ;  /* 0x0001000005057892 */ /* 0x000fe4000f8efc3f */
[----:B------:R-:W-:Y:S02]  /*15e0*/  ULEA UR8, UR39, UR4, 0xc ;  /* 0x0000000427087291 */ /* 0x000fe4000f8e603f */
[----:B------:R-:W-:Y:S02]  /*15f0*/  ULEA UR6, UR39, UR5, 0xb ;  /* 0x0000000527067291 */ /* 0x000fe4000f8e583f */
[----:B------:R-:W-:-:S05]  /*1600*/  UIADD3 UR12, UR8, 0x400, URZ ;  /* 0x00000400080c7890 */ /* 0x000fca000fffe03f */
[----:B------:R-:W-:Y:S02]  /*1610*/  UMOV UR10, UR6 ;  /* 0x00000006000a7c82 */ /* 0x000fe40008000000 */
[----:B------:R-:W-:Y:S01]  /*1620*/  HGMMA.64x128x8.F32.TF32 R88, gdesc[UR8], RZ, !UPT, gsb0 ;  /* 0x05e00000085879f0 */ /* 0x000fe2000c0028ff */
[----:B------:R-:W-:Y:S02]  /*1630*/  UMOV UR14, UR10 ;  /* 0x0000000a000e7c82 */ /* 0x000fe40008000000 */
[----:B------:R-:W-:Y:S02]  /*1640*/  WARPGROUP.DEPBAR.LE gsb0, 0x0 ;  /* 0x00008000000079c5 */ /* 0x000fe40000010000 */
[----:B------:R-:W-:-:S07]  /*1650*/  WARPGROUP.ARRIVE ;  /* 0x00000000000079c5 */ /* 0x000fce0000000000 */
[----:B------:R-:W-:Y:S01]  /*1660*/  HGMMA.64x128x8.F32.TF32 R24, gdesc[UR12], RZ, !UPT, gsb0 ;  /* 0x05e000000c1879f0 */ /* 0x000fe2000c0028ff */
[----:B------:R-:W-:Y:S02]  /*1670*/  UIADD3 UR12, UR8, 0x2, URZ ;  /* 0x00000002080c7890 */ /* 0x000fe4000fffe03f */
[----:B------:R-:W-:Y:S01]  /*1680*/  UIADD3 UR14, UR6, 0x2, URZ ;  /* 0x00000002060e7890 */ /* 0x000fe2000fffe03f */
[----:B------:R-:W-:Y:S01]  /*1690*/  UMOV UR13, 0x40000040 ;  /* 0x40000040000d7882 */ /* 0x000fe20000000000 */
[----:B------:R-:W-:Y:S01]  /*16a0*/  UMOV UR15, 0x40000040 ;  /* 0x40000040000f7882 */ /* 0x000fe20000000000 */
[----:B------:R-:W-:Y:S02]  /*16b0*/  WARPGROUP.DEPBAR.LE gsb0, 0x0 ;  /* 0x00008000000079c5 */ /* 0x000fe40000010000 */
[----:B------:R-:W-:-:S06]  /*16c0*/  WARPGROUP.ARRIVE ;  /* 0x00000000000079c5 */ /* 0x000fcc0000000000 */
[----:B------:R-:W-:Y:S01]  /*16d0*/  HGMMA.64x128x8.F32.TF32 R88, gdesc[UR12], R88, gsb0 ;  /* 0x05e000000c5879f0 */ /* 0x000fe20008002858 */
[----:B------:R-:W-:Y:S01]  /*16e0*/  UIADD3 UR12, UR8, 0x402, URZ ;  /* 0x00000402080c7890 */ /* 0x000fe2000fffe03f */
[----:B------:R-:W-:Y:S01]  /*16f0*/  UMOV UR13, 0x40000040 ;  /* 0x40000040000d7882 */ /* 0x000fe20000000000 */
[----:B------:R-:W-:Y:S02]  /*1700*/  WARPGROUP.DEPBAR.LE gsb0, 0x0 ;  /* 0x00008000000079c5 */ /* 0x000fe40000010000 */
[----:B------:R-:W-:-:S07]  /*1710*/  WARPGROUP.ARRIVE ;  /* 0x00000000000079c5 */ /* 0x000fce0000000000 */
[----:B------:R-:W-:Y:S01]  /*1720*/  HGMMA.64x128x8.F32.TF32 R24, gdesc[UR12], R24, gsb0 ;  /* 0x05e000000c1879f0 */ /* 0x000fe20008002818 */
        /* <DEDUP_REMOVED lines=71> */
[----:B------:R-:W-:Y:S03]  /*1ba0*/  HGMMA.64x128x8.F32.TF32 R24, gdesc[UR12], R24, gsb0 ;  /* 0x05e000000c1879f0 */ /* 0x000fe60008002818 */
[----:B------:R-:W-:Y:S02]  /*1bb0*/  WARPGROUP.DEPBAR.LE gsb0, 0x0 ;  /* 0x00008000000079c5 */ /* 0x000fe40000010000 */
[----:B------:R-:W-:Y:S05]  /*1bc0*/  @!P1 BRA `(.L_x_22) ;  /* 0x0000000800349947 */ /* 0x000fea0003800000 */
[----:B------:R-:W-:Y:S02]  /*1bd0*/  UIADD3 UR6, UR39, 0x1, URZ ;  /* 0x0000000127067890 */ /* 0x000fe4000fffe03f */
[----:B------:R-:W-:Y:S02]  /*1be0*/  IMAD.U32 R3, RZ, RZ, UR39 ;  /* 0x00000027ff037e24 */ /* 0x000fe4000f8e00ff */
[----:B------:R-:W-:-:S04]  /*1bf0*/  UISETP.NE.AND UP0, UPT, UR6, 0x5, UPT ;  /* 0x000000050600788c */ /* 0x000fc8000bf05270 */
[----:B------:R-:W-:Y:S02]  /*1c00*/  USEL UR7, URZ, 0x1, UP0 ;  /* 0x000000013f077887 */ /* 0x000fe40008000000 */
[----:B------:R-:W-:Y:S02]  /*1c10*/  USEL UR6, UR6, URZ, UP0 ;  /* 0x0000003f06067287 */ /* 0x000fe40008000000 */
[----:B------:R-:W-:-:S06]  /*1c20*/  ULOP3.LUT UR7, UR38, UR7, URZ, 0x3c, !UPT ;  /* 0x0000000726077292 */ /* 0x000fcc000f8e3c3f */
[----:B------:R-:W-:-:S07]  /*1c30*/  IMAD.U32 R7, RZ, RZ, UR7 ;  /* 0x00000007ff077e24 */ /* 0x000fce000f8e00ff */
.L_x_29:
[----:B------:R-:W-:Y:S05]  /*1c40*/  @!P0 BRA `(.L_x_23) ;  /* 0x0000000000048947 */ /* 0x000fea0003800000 */
[----:B------:R-:W-:Y:S01]  /*1c50*/  BPT.TRAP 0x1 ;  /* 0x000000040000795c */ /* 0x000fe20000300000 */
.L_x_23:
[----:B------:R-:W2:Y:S01]  /*1c60*/  S2UR UR8, SR_CgaCtaId ;  /* 0x00000000000879c3 */ /* 0x000ea20000008800 */
[----:B------:R-:W-:Y:S01]  /*1c70*/  UMOV UR7, 0x400 ;  /* 0x0000040000077882 */ /* 0x000fe20000000000 */
[----:B01----:R-:W-:Y:S01]  /*1c80*/  IMAD.U32 R5, RZ, RZ, UR6 ;  /* 0x00000006ff057e24 */ /* 0x003fe2000f8e00ff */
[----:B------:R-:W-:Y:S01]  /*1c90*/  SHF.L.U32 R4, R7, 0x1f, RZ ;  /* 0x0000001f07047819 */ /* 0x000fe200000006ff */
[----:B--2---:R-:W-:-:S06]  /*1ca0*/  ULEA UR7, UR8, UR7, 0x18 ;  /* 0x0000000708077291 */ /* 0x004fcc000f8ec03f */
[----:B------:R-:W-:-:S04]  /*1cb0*/  IMAD.U32 R6, RZ, RZ, UR7 ;  /* 0x00000007ff067e24 */ /* 0x000fc8000f8e00ff */
[----:B------:R-:W-:-:S04]  /*1cc0*/  IMAD R5, R5, 0x8, R6 ;  /* 0x0000000805057824 */ /* 0x000fc800078e0206 */
[----:B------:R0:W1:Y:S01]  /*1cd0*/  SYNCS.PHASECHK.TRANS64.TRYWAIT P1, [R5+URZ], R4 ;  /* 0x00000004050075a7 */ /* 0x000062000802017f */
[----:B------:R-:W-:Y:S05]  /*1ce0*/  @!P0 BRA `(.L_x_24) ;  /* 0x0000000000048947 */ /* 0x000fea0003800000 */
[----:B------:R-:W-:Y:S01]  /*1cf0*/  BPT.TRAP 0x1 ;  /* 0x000000040000795c */ /* 0x000fe20000300000 */
.L_x_24:
[----:B-1----:R-:W-:Y:S05]  /*1d00*/  @P1 BRA `(.L_x_25) ;  /* 0x0000000000081947 */ /* 0x002fea0003800000 */
[----:B------:R-:W1:Y:S02]  /*1d10*/  SYNCS.PHASECHK.TRANS64.TRYWAIT P1, [R5+URZ], R4 ;  /* 0x00000004050075a7 */ /* 0x000e64000802017f */
[----:B-1----:R-:W-:Y:S05]  /*1d20*/  @!P1 BRA `(.L_x_26) ;  /* 0x000000a800e09947 */ /* 0x002fea0003800000 */
.L_x_25:
[----:B------:R-:W-:Y:S01]  /*1d30*/  ULEA UR10, UR6, UR4, 0xc ;  /* 0x00000004060a7291 */ /* 0x000fe2000f8e603f */
[----:B------:R-:W-:Y:S01]  /*1d40*/  WARPGROUP.ARRIVE ;  /* 0x00000000000079c5 */ /* 0x000fe20000000000 */
[----:B------:R-:W-:Y:S01]  /*1d50*/  ULEA UR8, UR6, UR5, 0xb ;  /* 0x0000000506087291 */ /* 0x000fe2000f8e583f */
[----:B------:R-:W-:Y:S01]  /*1d60*/  UMOV UR13, 0x40000040 ;  /* 0x40000040000d7882 */ /* 0x000fe20000000000 */
[----:B------:R-:W-:-:S03]  /*1d70*/  UMOV UR15, 0x40000040 ;  /* 0x40000040000f7882 */ /* 0x000fc60000000000 */
[----:B------:R-:W-:Y:S02]  /*1d80*/  UMOV UR12, UR10 ;  /* 0x0000000a000c7c82 */ /* 0x000fe40008000000 */
[----:B------:R-:W-:Y:S02]  /*1d90*/  UMOV UR14, UR8 ;  /* 0x00000008000e7c82 */ /* 0x000fe40008000000 */
        /* <DEDUP_REMOVED lines=92> */
[----:B------:R-:W-:Y:S01]  /*2360*/  BPT.TRAP 0x1 ;  /* 0x000000040000795c */ /* 0x000fe20000300000 */
.L_x_27:
[----:B------:R-:W-:-:S13]  /*2370*/  ISETP.NE.AND P1, PT, R156, RZ, PT ;  /* 0x000000ff9c00720c */ /* 0x000fda0003f25270 */
[----:B01----:R-:W-:-:S04]  /*2380*/  @P1 IMAD R4, R3, 0x8, R6 ;  /* 0x0000000803041824 */ /* 0x003fc800078e0206 */
[----:B------:R-:W-:-:S05]  /*2390*/  @P1 VIADD R5, R4, 0x28 ;  /* 0x0000002804051836 */ /* 0x000fca0000000000 */
[----:B------:R-:W-:-:S04]  /*23a0*/  @P1 PRMT R5, R22, 0x654, R5 ;  /* 0x0000065416051816 */ /* 0x000fc80000000005 */
[----:B------:R0:W-:Y:S01]  /*23b0*/  @P1 SYNCS.ARRIVE.TRANS64.RED.A1T0 RZ, [R5+URZ], RZ ;  /* 0x000000ff05ff19a7 */ /* 0x0001e2000810043f */
[----:B------:R-:W-:-:S13]  /*23c0*/  ISETP.GT.U32.AND P1, PT, R19, 0x1, PT ;  /* 0x000000011300780c */ /* 0x000fda0003f24070 */
[----:B0-----:R-:W-:Y:S05]  /*23d0*/  @P1 BRA `(.L_x_28) ;  /* 0x0000000000041947 */ /* 0x001fea0003800000 */
[----:B------:R-:W-:Y:S01]  /*23e0*/  BPT.TRAP 0x1 ;  /* 0x000000040000795c */ /* 0x000fe20000300000 */
.L_x_28:
[----:B------:R-:W-:Y:S01]  /*23f0*/  UIADD3 UR6, UR6, 0x1, URZ ;  /* 0x0000000106067890 */ /* 0x000fe2000fffe03f */
[C---:B------:R-:W-:Y:S01]  /*2400*/  ISETP.GT.AND P2, PT, R0.reuse, 0x1, PT ;  /* 0x000000010000780c */ /* 0x040fe20003f44270 */
[----:B------:R-:W-:Y:S02]  /*2410*/  VIADD R3, R3, 0x1 ;  /* 0x0000000103037836 */ /* 0x000fe40000000000 */
[----:B------:R-:W-:Y:S01]  /*2420*/  UISETP.NE.AND UP0, UPT, UR6, 0x5, UPT ;  /* 0x000000050600788c */ /* 0x000fe2000bf05270 */
[----:B------:R-:W-:Y:S02]  /*2430*/  VIADD R0, R0, 0xffffffff ;  /* 0xffffffff00007836 */ /* 0x000fe40000000000 */
[C---:B------:R-:W-:Y:S01]  /*2440*/  ISETP.NE.AND P1, PT, R3.reuse, 0x5, PT ;  /* 0x000000050300780c */ /* 0x040fe20003f25270 */
[----:B------:R-:W-:Y:S02]  /*2450*/  USEL UR7, URZ, 0x1, UP0 ;  /* 0x000000013f077887 */ /* 0x000fe40008000000 */
[----:B------:R-:W-:Y:S01]  /*2460*/  USEL UR6, UR6, URZ, UP0 ;  /* 0x0000003f06067287 */ /* 0x000fe20008000000 */
[----:B------:R-:W-:-:S03]  /*2470*/  SEL R3, R3, RZ, P1 ;  /* 0x000000ff03037207 */ /* 0x000fc60000800000 */
[----:B------:R-:W-:Y:S01]  /*2480*/  LOP3.LUT R7, R7, UR7, RZ, 0x3c, !PT ;  /* 0x0000000707077c12 */ /* 0x000fe2000f8e3cff */
[----:B------:R-:W-:Y:S07]  /*2490*/  @P2 BRA `(.L_x_29) ;  /* 0xfffffff400e82947 */ /* 0x000fee000383ffff */
.L_x_22:
[----:B------:R-:W2:Y:S02]  /*24a0*/  LDC R0, c[0x0][0x28c] ;  /* 0x0000a300ff007b82 */ /* 0x000ea40000000800 */
[----:B--2---:R-:W-:-:S13]  /*24b0*/  ISETP.GE.AND P1, PT, R0, 0x1, PT ;  /* 0x000000010000780c */ /* 0x004fda0003f26270 */
[----:B------:R-:W-:Y:S05]  /*24c0*/  @!P1 BRA `(.L_x_30) ;  /* 0x0000000000509947 */ /* 0x000fea0003800000 */
[----:B------:R-:W-:Y:S05]  /*24d0*/  @!P0 BRA `(.L_x_31) ;  /* 0x0000000000048947 */ /* 0x000fea0003800000 */
[----:B------:R-:W-:Y:S01]  /*24e0*/  BPT.TRAP 0x1 ;  /* 0x000000040000795c */ /* 0x000fe20000300000 */
.L_x_31:
[----:B------:R-:W-:Y:S01]  /*24f0*/  ISETP.NE.AND P1, PT, R156, RZ, PT ;  /* 0x000000ff9c00720c */ /* 0x000fe20003f25270 */
[----:B------:R-:W-:Y:S01]  /*2500*/  BSSY B0, `(.L_x_32) ;  /* 0x000000e000007945 */ /* 0x000fe20003800000 */
[----:B------:R-:W-:-:S11]  /*2510*/  ISETP.GT.U32.AND P0, PT, R19, 0x1, PT ;  /* 0x000000011300780c */ /* 0x000fd60003f04070 */
[----:B------:R-:W-:Y:S05]  /*2520*/  @!P1 BRA `(.L_x_33) ;  /* 0x00000000002c9947 */ /* 0x000fea0003800000 */
[----:B------:R-:W-:-:S04]  /*2530*/  UISETP.LT.AND UP0, UPT, UR40, 0x1, UPT ;  /* 0x000000012800788c */ /* 0x000fc8000bf01270 */
[----:B------:R-:W-:-:S04]  /*2540*/  USEL UR6, UR40, 0x1, UP0 ;  /* 0x0000000128067887 */ /* 0x000fc80008000000 */
[----:B------:R-:W-:-:S04]  /*2550*/  UIADD3 UR6, UR39, UR40, -UR6 ;  /* 0x0000002827067290 */ /* 0x000fc8000fffe806 */
[----:B------:R-:W-:-:S04]  /*2560*/  UIMAD.WIDE.U32 UR4, UR6, -0x33333333, URZ ;  /* 0xcccccccd060478a5 */ /* 0x000fc8000f8e003f */
[----:B------:R-:W-:-:S04]  /*2570*/  USHF.R.U32.HI UR4, URZ, 0x2, UR5 ;  /* 0x000000023f047899 */ /* 0x000fc80008011605 */
[----:B------:R-:W-:-:S06]  /*2580*/  UIMAD UR6, UR4, -0x5, UR6 ;  /* 0xfffffffb040678a4 */ /* 0x000fcc000f8e0206 */
[----:B------:R-:W-:-:S04]  /*2590*/  IMAD.U32 R3, RZ, RZ, UR6 ;  /* 0x00000006ff037e24 */ /* 0x000fc8000f8e00ff */
[----:B------:R-:W-:-:S04]  /*25a0*/  IMAD R0, R3, 0x8, R6 ;  /* 0x0000000803007824 */ /* 0x000fc800078e0206 */
[----:B------:R-:W-:-:S05]  /*25b0*/  VIADD R3, R0, 0x28 ;  /* 0x0000002800037836 */ /* 0x000fca0000000000 */
[----:B------:R-:W-:-:S04]  /*25c0*/  PRMT R3, R22, 0x654, R3 ;  /* 0x0000065416037816 */ /* 0x000fc80000000003 */
[----:B------:R2:W-:Y:S03]  /*25d0*/  SYNCS.ARRIVE.TRANS64.RED.A1T0 RZ, [R3+URZ], RZ ;  /* 0x000000ff03ff79a7 */ /* 0x0005e6000810043f */
.L_x_33:
[----:B------:R-:W-:Y:S05]  /*25e0*/  BSYNC B0 ;  /* 0x0000000000007941 */ /* 0x000fea0003800000 */
.L_x_32:
[----:B------:R-:W-:Y:S05]  /*25f0*/  @P0 BRA `(.L_x_30) ;  /* 0x0000000000040947 */ /* 0x000fea0003800000 */
[----:B------:R-:W-:Y:S01]  /*2600*/  BPT.TRAP 0x1 ;  /* 0x000000040000795c */ /* 0x000fe20000300000 */
.L_x_30:
[----:B------:R-:W3:Y:S01]  /*2610*/  LDC R6, c[0x0][0x288] ;  /* 0x0000a200ff067b82 */ /* 0x000ee20000000800 */
[--C-:B------:R-:W-:Y:S01]  /*2620*/  SHF.R.U32.HI R0, RZ, 0x2, R18.reuse ;  /* 0x00000002ff007819 */ /* 0x100fe20000011612 */
[----:B------:R-:W-:Y:S01]  /*2630*/  UIADD3 UR39, UR40, UR39, URZ ;  /* 0x0000002728277290 */ /* 0x000fe2000fffe03f */
[----:B01----:R-:W-:Y:S01]  /*2640*/  SHF.R.U32.HI R5, RZ, 0x7, R18 ;  /* 0x00000007ff057819 */ /* 0x003fe20000011612 */
[----:B------:R-:W-:Y:S01]  /*2650*/  ULDC UR7, c[0x0][0x284] ;  /* 0x0000a10000077ab9 */ /* 0x000fe20000000800 */
[----:B--2---:R-:W-:Y:S01]  /*2660*/  LOP3.LUT R3, R0, 0x7, RZ, 0xc0, !PT ;  /* 0x0000000700037812 */ /* 0x004fe200078ec0ff */
[----:B------:R-:W-:Y:S01]  /*2670*/  UISETP.GT.U32.AND UP0, UPT, UR39, 0x4, UPT ;  /* 0x000000042700788c */ /* 0x000fe2000bf04070 */
[----:B------:R-:W-:Y:S01]  /*2680*/  LOP3.LUT R0, R5, 0x1, RZ, 0xc0, !PT ;  /* 0x0000000105007812 */ /* 0x000fe200078ec0ff */
[----:B------:R-:W-:Y:S01]  /*2690*/  UISETP.GE.U32.AND UP1, UPT, UR40, 0x5, UPT ;  /* 0x000000052800788c */ /* 0x000fe2000bf26070 */
[----:B------:R-:W-:Y:S01]  /*26a0*/  LOP3.LUT R4, R18, 0x60, RZ, 0xc0, !PT ;  /* 0x0000006012047812 */ /* 0x000fe200078ec0ff */
[----:B------:R-:W-:Y:S01]  /*26b0*/  UISETP.LT.U32.AND UP0, UPT, UR40, 0x5, UP0 ;  /* 0x000000052800788c */ /* 0x000fe20008701070 */
[----:B------:R-:W-:Y:S01]  /*26c0*/  SHF.R.S32.HI R15, RZ, 0x1f, R23 ;  /* 0x0000001fff0f7819 */ /* 0x000fe20000011417 */
[----:B------:R-:W-:Y:S01]  /*26d0*/  IMAD.SHL.U32 R10, R0, 0x40, RZ ;  /* 0x00000040000a7824 */ /* 0x000fe200078e00ff */
[----:B------:R-:W-:Y:S01]  /*26e0*/  SHF.R.U32.HI R8, RZ, 0x1, R4 ;  /* 0x00000001ff087819 */ /* 0x000fe20000011604 */
[----:B------:R-:W-:Y:S01]  /*26f0*/  ULDC.64 UR8, c[0x0][0x5d0] ;  /* 0x0001740000087ab9 */ /* 0x000fe20000000a00 */
[----:B------:R-:W-:Y:S01]  /*2700*/  LOP3.LUT R4, R18, 0x3, RZ, 0xc0, !PT ;  /* 0x0000000312047812 */ /* 0x000fe200078ec0ff */
[----:B------:R-:W-:Y:S01]  /*2710*/  UIMAD.WIDE.U32 UR4, UR39, -0x33333333, URZ ;  /* 0xcccccccd270478a5 */ /* 0x000fe2000f8e003f */
[--C-:B------:R-:W-:Y:S01]  /*2720*/  IADD3 R5, RZ, -R8, -R3.reuse ;  /* 0x80000008ff057210 */ /* 0x100fe20007ffe803 */
[----:B------:R-:W-:Y:S01]  /*2730*/  USEL UR6, URZ, 0x1, !UP0 ;  /* 0x000000013f067887 */ /* 0x000fe2000c000000 */
[----:B------:R-:W-:Y:S01]  /*2740*/  LOP3.LUT R165, R10, 0x40, R3, 0xe2, !PT ;  /* 0x000000400aa57812 */ /* 0x000fe200078ee203 */
[----:B------:R-:W-:Y:S01]  /*2750*/  IMAD.SHL.U32 R3, R153, 0x80, RZ ;  /* 0x0000008099037824 */ /* 0x000fe200078e00ff */
[----:B------:R-:W-:Y:S01]  /*2760*/  USHF.R.U32.HI UR4, URZ, 0x2, UR5 ;  /* 0x000000023f047899 */ /* 0x000fe20008011605 */
[----:B------:R-:W-:Y:S01]  /*2770*/  IMAD R157, R0, -0x40, R5 ;  /* 0xffffffc0009d7824 */ /* 0x000fe200078e0205 */
[----:B------:R-:W-:Y:S01]  /*2780*/  ULOP3.LUT UR38, UR38, UR6, URZ, 0x3c, !UPT ;  /* 0x0000000626267292 */ /* 0x000fe2000f8e3c3f */
[----:B------:R-:W-:Y:S01]  /*2790*/  IMAD.SHL.U32 R0, R152, 0x100, RZ ;  /* 0x0000010098007824 */ /* 0x000fe200078e00ff */
[----:B---3--:R-:W-:Y:S01]  /*27a0*/  ISETP.GE.AND P0, PT, R3, R6, PT ;  /* 0x000000060300720c */ /* 0x008fe20003f06270 */
[----:B------:R-:W-:Y:S01]  /*27b0*/  IMAD R10, R4, -0x2, R6 ;  /* 0xfffffffe040a7824 */ /* 0x000fe200078e0206 */
[----:B------:R-:W-:Y:S01]  /*27c0*/  UIMAD UR39, UR4, -0x5, UR39 ;  /* 0xfffffffb042778a4 */ /* 0x000fe2000f8e0227 */
[----:B------:R-:W-:Y:S01]  /*27d0*/  IMAD.SHL.U32 R6, R18, 0x2, RZ ;  /* 0x0000000212067824 */ /* 0x000fe200078e00ff */
[----:B------:R-:W-:Y:S01]  /*27e0*/  ISETP.GE.OR P0, PT, R0, UR7, P0 ;  /* 0x0000000700007c0c */ /* 0x000fe20008706670 */
[----:B------:R-:W-:Y:S01]  /*27f0*/  IMAD R4, R15, UR8, RZ ;  /* 0x000000080f047c24 */ /* 0x000fe2000f8e02ff */
[----:B------:R-:W-:Y:S01]  /*2800*/  @UP1 ULOP3.LUT UR38, UR38, 0x1, UR4, 0x78, !UPT ;  /* 0x0000000126261892 */ /* 0x000fe2000f8e7804 */
[----:B------:R-:W-:Y:S01]  /*2810*/  IMAD.WIDE R152, R152, 0x100, RZ ;  /* 0x0000010098987825 */ /* 0x000fe200078e02ff */
[----:B------:R-:W-:-:S02]  /*2820*/  LOP3.LUT R6, R3, 0x6, R6, 0xf8, !PT ;  /* 0x0000000603067812 */ /* 0x000fc400078ef806 */
[----:B------:R-:W-:Y:S01]  /*2830*/  IADD3 R157, -R0, UR7, R157 ;  /* 0x00000007009d7c10 */ /* 0x000fe2000fffe19d */
[C---:B------:R-:W-:Y:S01]  /*2840*/  IMAD R9, R23.reuse, UR9, R4 ;  /* 0x0000000917097c24 */ /* 0x040fe2000f8e0204 */
[----:B------:R-:W-:Y:S01]  /*2850*/  SHF.R.S32.HI R7, RZ, 0x1f, R6 ;  /* 0x0000001fff077819 */ /* 0x000fe20000011406 */
[----:B------:R-:W-:Y:S01]  /*2860*/  IMAD.IADD R0, R10, 0x1, -R3 ;  /* 0x000000010a007824 */ /* 0x000fe200078e0a03 */
[----:B------:R-:W-:Y:S01]  /*2870*/  LOP3.LUT R165, R152, R165, R8, 0xfe, !PT ;  /* 0x000000a598a57212 */ /* 0x000fe200078efe08 */
[----:B------:R-:W-:Y:S02]  /*2880*/  IMAD.MOV.U32 R3, RZ, RZ, -0x1 ;  /* 0xffffffffff037424 */ /* 0x000fe400078e00ff */
[----:B------:R-:W-:-:S04]  /*2890*/  IMAD.WIDE.U32 R4, R23, UR8, R6 ;  /* 0x0000000817047c25 */ /* 0x000fc8000f8e0006 */
[----:B------:R-:W-:Y:S02]  /*28a0*/  IMAD.IADD R9, R5, 0x1, R9 ;  /* 0x0000000105097824 */ /* 0x000fe400078e0209 */
[----:B------:R-:W-:Y:S01]  /*28b0*/  IMAD.MOV.U32 R8, RZ, RZ, R4 ;  /* 0x000000ffff087224 */ /* 0x000fe200078e0004 */
[----:B------:R-:W-:Y:S06]  /*28c0*/  @P0 BRA `(.L_x_34) ;  /* 0x00000080007c0947 */ /* 0x000fec0003800000 */
[----:B------:R-:W0:Y:S01]  /*28d0*/  LDC.64 R4, c[0x0][0x5c8] ;  /* 0x00017200ff047b82 */ /* 0x000e220000000a00 */
[----:B-----5:R-:W-:Y:S01]  /*28e0*/  FSETP.NEU.AND P0, PT, R155, RZ, PT ;  /* 0x000000ff9b00720b */ /* 0x020fe20003f0d000 */
[----:B------:R-:W-:Y:S01]  /*28f0*/  BSSY B0, `(.L_x_34) ;  /* 0x000081c000007945 */ /* 0x000fe20003800000 */
[----:B------:R-:W-:-:S04]  /*2900*/  ISETP.GT.AND P1, PT, R157, RZ, PT ;  /* 0x000000ff9d00720c */ /* 0x000fc80003f24270 */
[----:B------:R-:W-:Y:S01]  /*2910*/  ISETP.GT.AND P2, PT, R0, RZ, P1 ;  /* 0x000000ff0000720c */ /* 0x000fe20000f44270 */
[-C--:B0-----:R-:W-:Y:S02]  /*2920*/  IMAD R10, R153, R4.reuse, RZ ;  /* 0x00000004990a7224 */ /* 0x081fe400078e02ff */
[----:B------:R-:W-:-:S04]  /*2930*/  IMAD.WIDE.U32 R168, R165, R4, R8 ;  /* 0x00000004a5a87225 */ /* 0x000fc800078e0008 */
[----:B------:R-:W-:-:S04]  /*2940*/  IMAD R9, R165, R5, R10 ;  /* 0x00000005a5097224 */ /* 0x000fc800078e020a */
[----:B------:R-:W-:Y:S01]  /*2950*/  IMAD.IADD R175, R169, 0x1, R9 ;  /* 0x00000001a9af7824 */ /* 0x000fe200078e0209 */
[----:B------:R-:W-:Y:S06]  /*2960*/  @!P0 BRA `(.L_x_35) ;  /* 0x0000005c001c8947 */ /* 0x000fec0003800000 */
[----:B------:R-:W0:Y:S01]  /*2970*/  LDC.64 R10, c[0x0][0x5b8] ;  /* 0x00016e00ff0a7b82 */ /* 0x000e220000000a00 */
[----:B------:R-:W-:-:S07]  /*2980*/  ULDC.64 UR4, c[0x0][0x5c0] ;  /* 0x0001700000047ab9 */ /* 0x000fce0000000a00 */
[----:B------:R-:W1:Y:S08]  /*2990*/  LDC.64 R12, c[0x0][0x5b0] ;  /* 0x00016c00ff0c7b82 */ /* 0x000e700000000a00 */
[----:B------:R-:W2:Y:S01]  /*29a0*/  LDC.64 R8, c[0x0][0x5a8] ;  /* 0x00016a00ff087b82 */ /* 0x000ea20000000a00 */
[----:B0-----:R-:W-:-:S04]  /*29b0*/  IMAD R14, R15, R10, RZ ;  /* 0x0000000a0f0e7224 */ /* 0x001fc800078e02ff */
[C---:B------:R-:W-:Y:S02]  /*29c0*/  IMAD R11, R23.reuse, R11, R14 ;  /* 0x0000000b170b7224 */ /* 0x040fe400078e020e */
[----:B------:R-:W-:-:S04]  /*29d0*/  IMAD.WIDE.U32 R14, R23, R10, R6 ;  /* 0x0000000a170e7225 */ /* 0x000fc800078e0006 */
[----:B-1----:R-:W-:Y:S02]  /*29e0*/  IMAD R20, R153, R12, RZ ;  /* 0x0000000c99147224 */ /* 0x002fe400078e02ff */
[----:B------:R-:W-:Y:S02]  /*29f0*/  IMAD.IADD R21, R15, 0x1, R11 ;  /* 0x000000010f157824 */ /* 0x000fe400078e020b */
[----:B------:R-:W-:Y:S02]  /*2a00*/  IMAD R173, R165, R13, R20 ;  /* 0x0000000da5ad7224 */ /* 0x000fe400078e0214 */
[----:B------:R-:W-:-:S04]  /*2a10*/  IMAD.MOV.U32 R20, RZ, RZ, R14 ;  /* 0x000000ffff147224 */ /* 0x000fc800078e000e */
[----:B------:R-:W-:-:S04]  /*2a20*/  IMAD.WIDE.U32 R158, R165, R12, R20 ;  /* 0x0000000ca59e7225 */ /* 0x000fc800078e0014 */
[----:B------:R-:W-:Y:S01]  /*2a30*/  IMAD.IADD R159, R159, 0x1, R173 ;  /* 0x000000019f9f7824 */ /* 0x000fe200078e02ad */
[----:B--2---:R-:W-:-:S04]  /*2a40*/  LEA R160, P0, R158, R8, 0x2 ;  /* 0x000000089ea07211 */ /* 0x004fc800078010ff */
[----:B------:R-:W-:-:S05]  /*2a50*/  LEA.HI.X R161, R158, R9, R159, 0x2, P0 ;  /* 0x000000099ea17211 */ /* 0x000fca00000f149f */
[----:B------:R0:W2:Y:S01]  /*2a60*/  @P2 LDG.E.LTC128B R169, desc[UR36][R160.64] ;  /* 0x00000024a0a92981 */ /* 0x0000a2000c1e1920 */
[----:B------:R-:W-:Y:S01]  /*2a70*/  LEA R158, P0, R168, UR4, 0x2 ;  /* 0x00000004a89e7c11 */ /* 0x000fe2000f8010ff */
[----:B------:R-:W-:Y:S01]  /*2a80*/  IMAD.WIDE.U32 R162, R165, R12, R6 ;  /* 0x0000000ca5a27225 */ /* 0x000fe200078e0006 */
[----:B------:R-:W-:Y:S01]  /*2a90*/  ISETP.GT.AND P3, PT, R0, 0x1, P1 ;  /* 0x000000010000780c */ /* 0x000fe20000f64270 */
[----:B------:R-:W-:Y:S01]  /*2aa0*/  BSSY B1, `(.L_x_36) ;  /* 0x0000011000017945 */ /* 0x000fe20003800000 */
[----:B------:R-:W-:Y:S01]  /*2ab0*/  LEA.HI.X R159, R168, UR5, R175, 0x2, P0 ;  /* 0x00000005a89f7c11 */ /* 0x000fe200080f14af */
[----:B------:R-:W-:Y:S01]  /*2ac0*/  IMAD.IADD R163, R173, 0x1, R163 ;  /* 0x00000001ada37824 */ /* 0x000fe200078e02a3 */
[C---:B0-----:R-:W-:Y:S01]  /*2ad0*/  SHF.L.U64.HI R161, R12.reuse, 0x3, R13 ;  /* 0x000000030ca17819 */ /* 0x041fe2000001020d */
[----:B------:R-:W-:Y:S01]  /*2ae0*/  IMAD.SHL.U32 R160, R12, 0x8, RZ ;  /* 0x000000080ca07824 */ /* 0x000fe200078e00ff */
[----:B--2---:R-:W-:-:S05]  /*2af0*/  LOP3.LUT R166, R169, 0xffffe000, RZ, 0xc0, !PT ;  /* 0xffffe000a9a67812 */ /* 0x004fca00078ec0ff */
[----:B------:R-:W-:Y:S01]  /*2b00*/  FMUL R171, R166, R155 ;  /* 0x0000009ba6ab7220 */ /* 0x000fe20000400000 */
[----:B------:R-:W-:-:S04]  /*2b10*/  IMAD.WIDE.U32 R166, R23, R10, R162 ;  /* 0x0000000a17a67225 */ /* 0x000fc800078e00a2 */
[----:B------:R-:W-:Y:S01]  /*2b20*/  FFMA R171, R88, R154, R171 ;  /* 0x0000009a58ab7223 */ /* 0x000fe200000000ab */
[----:B------:R-:W-:Y:S01]  /*2b30*/  IMAD.IADD R88, R11, 0x1, R167 ;  /* 0x000000010b587824 */ /* 0x000fe200078e02a7 */
[----:B------:R-:W-:-:S03]  /*2b40*/  LEA R162, P0, R166, R8, 0x2 ;  /* 0x00000008a6a27211 */ /* 0x000fc600078010ff */
[----:B------:R-:W-:Y:S02]  /*2b50*/  F2FP.TF32.F32.PACK_B R171, R171 ;  /* 0x000000abffab723e */ /* 0x000fe400024050ff */
[----:B------:R-:W-:Y:S01]  /*2b60*/  LEA.HI.X R163, R166, R9, R88, 0x2, P0 ;  /* 0x00000009a6a37211 */ /* 0x000fe200000f1458 */
[----:B------:R-:W-:Y:S02]  /*2b70*/  IMAD.WIDE.U32 R166, R165, R12, R160 ;  /* 0x0000000ca5a67225 */ /* 0x000fe400078e00a0 */
[----:B------:R0:W-:Y:S01]  /*2b80*/  @P2 STG.E desc[UR36][R158.64], R171 ;  /* 0x000000ab9e002986 */ /* 0x0001e2000c101924 */
[----:B------:R-:W-:Y:S05]  /*2b90*/  @!P3 BRA `(.L_x_37) ;  /* 0x000000000004b947 */ /* 0x000fea0003800000 */
[----:B------:R1:W5:Y:S02]  /*2ba0*/  LDG.E.LTC128B R169, desc[UR36][R162.64+0x4] ;  /* 0x00000424a2a97981 */ /* 0x000364000c1e1920 */
.L_x_37:
[----:B------:R-:W-:Y:S05]  /*2bb0*/  BSYNC B1 ;  /* 0x0000000000017941 */ /* 0x000fea0003800000 */
.L_x_36:
[----:B-----5:R-:W-:Y:S01]  /*2bc0*/  LOP3.LUT R88, R169, 0xffffe000, RZ, 0xc0, !PT ;  /* 0xffffe000a9587812 */ /* 0x020fe200078ec0ff */
[----:B0-----:R-:W-:Y:S01]  /*2bd0*/  IMAD.IADD R171, R173, 0x1, R167 ;  /* 0x00000001adab7824 */ /* 0x001fe200078e02a7 */
[----:B------:R-:W-:Y:S02]  /*2be0*/  ISETP.GT.AND P0, PT, R157, 0x8, PT ;  /* 0x000000089d00780c */ /* 0x000fe40003f04270 */
[----:B------:R-:W-:Y:S01]  /*2bf0*/  IADD3 R167, P4, R14, R166, RZ ;  /* 0x000000a60ea77210 */ /* 0x000fe20007f9e0ff */
[----:B------:R-:W-:Y:S01]  /*2c00*/  FMUL R88, R88, R155 ;  /* 0x0000009b58587220 */ /* 0x000fe20000400000 */
[----:B------:R-:W-:-:S03]  /*2c10*/  ISETP.GT.AND P2, PT, R0, RZ, P0 ;  /* 0x000000ff0000720c */ /* 0x000fc60000744270 */
[----:B------:R-:W-:Y:S02]  /*2c20*/  IMAD.X R168, R171, 0x1, R21, P4 ;  /* 0x00000001aba87824 */ /* 0x000fe400020e0615 */
[----:B------:R-:W-:Y:S01]  /*2c30*/  FFMA R175, R89, R154, R88 ;  /* 0x0000009a59af7223 */ /* 0x000fe20000000058 */
[----:B------:R-:W-:-:S04]  /*2c40*/  LEA R172, P4, R167, R8, 0x2 ;  /* 0x00000008a7ac7211 */ /* 0x000fc800078810ff */
[----:B------:R-:W-:Y:S01]  /*2c50*/  LEA.HI.X R173, R167, R9, R168, 0x2, P4 ;  /* 0x00000009a7ad7211 */ /* 0x000fe200020f14a8 */
[----:B------:R-:W-:Y:S01]  /*2c60*/  IMAD.MOV.U32 R168, RZ, RZ, R169 ;  /* 0x000000ffffa87224 */ /* 0x000fe200078e00a9 */
[----:B------:R-:W-:-:S05]  /*2c70*/  F2FP.TF32.F32.PACK_B R175, R175 ;  /* 0x000000afffaf723e */ /* 0x000fca00024050ff */
[----:B------:R0:W-:Y:S04]  /*2c80*/  @P3 STG.E desc[UR36][R158.64+0x4], R175 ;  /* 0x000004af9e003986 */ /* 0x0001e8000c101924 */
[----:B------:R-:W2:Y:S01]  /*2c90*/  @P2 LDG.E.LTC128B R168, desc[UR36][R172.64] ;  /* 0x00000024aca82981 */ /* 0x000ea2000c1e1920 */
[----:B------:R-:W-:Y:S01]  /*2ca0*/  IADD3 R166, P3, R6, R166, RZ ;  /* 0x000000a606a67210 */ /* 0x000fe20007f7e0ff */
[----:B------:R-:W-:Y:S01]  /*2cb0*/  IMAD.SHL.U32 R169, R4, 0x20, RZ ;  /* 0x0000002004a97824 */ /* 0x000fe200078e00ff */
[----:B------:R-:W-:Y:S03]  /*2cc0*/  BSSY B1, `(.L_x_38) ;  /* 0x0000011000017945 */ /* 0x000fe60003800000 */
[----:B------:R-:W-:Y:S01]  /*2cd0*/  IMAD.X R167, R7, 0x1, R171, P3 ;  /* 0x0000000107a77824 */ /* 0x000fe200018e06ab */
[----:B------:R-:W-:Y:S01]  /*2ce0*/  IADD3 R170, P3, R169, R158, RZ ;  /* 0x0000009ea9aa7210 */ /* 0x000fe20007f7e0ff */
[----:B------:R-:W-:-:S04]  /*2cf0*/  IMAD.WIDE.U32 R166, R23, R10, R166 ;  /* 0x0000000a17a67225 */ /* 0x000fc800078e00a6 */
[----:B------:R-:W-:Y:S01]  /*2d00*/  IMAD.IADD R171, R11, 0x1, R167 ;  /* 0x000000010bab7824 */ /* 0x000fe200078e02a7 */
[----:B------:R-:W-:Y:S02]  /*2d10*/  SHF.L.U64.HI R167, R4, 0x5, R5 ;  /* 0x0000000504a77819 */ /* 0x000fe40000010205 */
[----:B--2---:R-:W-:-:S05]  /*2d20*/  LOP3.LUT R88, R168, 0xffffe000, RZ, 0xc0, !PT ;  /* 0xffffe000a8587812 */ /* 0x004fca00078ec0ff */
[----:B------:R-:W-:Y:S01]  /*2d30*/  FMUL R89, R88, R155 ;  /* 0x0000009b58597220 */ /* 0x000fe20000400000 */
[----:B------:R-:W-:-:S03]  /*2d40*/  LEA R88, P4, R166, R8, 0x2 ;  /* 0x00000008a6587211 */ /* 0x000fc600078810ff */
[----:B------:R-:W-:Y:S01]  /*2d50*/  FFMA R173, R90, R154, R89 ;  /* 0x0000009a5aad7223 */ /* 0x000fe20000000059 */
[----:B------:R-:W-:Y:S01]  /*2d60*/  LEA.HI.X R89, R166, R9, R171, 0x2, P4 ;  /* 0x00000009a6597211 */ /* 0x000fe200020f14ab */
[----:B------:R-:W-:Y:S01]  /*2d70*/  IMAD.X R171, R167, 0x1, R159, P3 ;  /* 0x00000001a7ab7824 */ /* 0x000fe200018e069f */
[----:B------:R-:W-:Y:S02]  /*2d80*/  ISETP.GT.AND P4, PT, R0, 0x1, P0 ;  /* 0x000000010000780c */ /* 0x000fe40000784270 */
[----:B------:R-:W-:-:S05]  /*2d90*/  F2FP.TF32.F32.PACK_B R173, R173 ;  /* 0x000000adffad723e */ /* 0x000fca00024050ff */
[----:B------:R0:W-:Y:S06]  /*2da0*/  @P2 STG.E desc[UR36][R170.64], R173 ;  /* 0x000000adaa002986 */ /* 0x0001ec000c101924 */
[----:B------:R-:W-:Y:S05]  /*2db0*/  @!P4 BRA `(.L_x_39) ;  /* 0x000000000004c947 */ /* 0x000fea0003800000 */
[----:B------:R2:W5:Y:S02]  /*2dc0*/  LDG.E.LTC128B R168, desc[UR36][R88.64+0x4] ;  /* 0x0000042458a87981 */ /* 0x000564000c1e1920 */
.L_x_39:
[----:B------:R-:W-:Y:S05]  /*2dd0*/  BSYNC B1 ;  /* 0x0000000000017941 */ /* 0x000fea0003800000 */
.L_x_38:
[----:B-----5:R-:W-:Y:S01]  /*2de0*/  LOP3.LUT R90, R168, 0xffffe000, RZ, 0xc0, !PT ;  /* 0xffffe000a85a7812 */ /* 0x020fe200078ec0ff */
[----:B------:R-:W-:Y:S01]  /*2df0*/  BSSY B1, `(.L_x_40) ;  /* 0x000000a000017945 */ /* 0x000fe20003800000 */
[----:B------:R-:W-:-:S03]  /*2e00*/  ISETP.GT.AND P2, PT, R0, 0x8, P1 ;  /* 0x000000080000780c */ /* 0x000fc60000f44270 */
[----:B------:R-:W-:-:S04]  /*2e10*/  FMUL R90, R90, R155 ;  /* 0x0000009b5a5a7220 */ /* 0x000fc80000400000 */
[----:B0-----:R-:W-:Y:S01]  /*2e20*/  FFMA R173, R91, R154, R90 ;  /* 0x0000009a5bad7223 */ /* 0x001fe2000000005a */
[----:B------:R-:W-:Y:S02]  /*2e30*/  @P4 IMAD.MOV.U32 R90, RZ, RZ, R170 ;  /* 0x000000ffff5a4224 */ /* 0x000fe400078e00aa */
[----:B------:R-:W-:Y:S02]  /*2e40*/  @P4 IMAD.MOV.U32 R91, RZ, RZ, R171 ;  /* 0x000000ffff5b4224 */ /* 0x000fe400078e00ab */
[----:B------:R-:W-:-:S05]  /*2e50*/  F2FP.TF32.F32.PACK_B R173, R173 ;  /* 0x000000adffad723e */ /* 0x000fca00024050ff */
[----:B------:R0:W-:Y:S01]  /*2e60*/  @P4 STG.E desc[UR36][R90.64+0x4], R173 ;  /* 0x000004ad5a004986 */ /* 0x0001e2000c101924 */
[----:B------:R-:W-:Y:S05]  /*2e70*/  @!P2 BRA `(.L_x_41) ;  /* 0x000000000004a947 */ /* 0x000fea0003800000 */
[----:B------:R3:W5:Y:S02]  /*2e80*/  LDG.E.LTC128B R168, desc[UR36][R162.64+0x20] ;  /* 0x00002024a2a87981 */ /* 0x000764000c1e1920 */
.L_x_41:
[----:B------:R-:W-:Y:S05]  /*2e90*/  BSYNC B1 ;  /* 0x0000000000017941 */ /* 0x000fea0003800000 */
.L_x_40:
[----:B0----5:R-:W-:Y:S01]  /*2ea0*/  LOP3.LUT R90, R168, 0xffffe000, RZ, 0xc0, !PT ;  /* 0xffffe000a85a7812 */ /* 0x021fe200078ec0ff */
[----:B------:R-:W-:Y:S01]  /*2eb0*/  BSSY B1, `(.L_x_42) ;  /* 0x000000a000017945 */ /* 0x000fe20003800000 */
[----:B------:R-:W-:-:S03]  /*2ec0*/  ISETP.GT.AND P3, PT, R0, 0x9, P1 ;  /* 0x000000090000780c */ /* 0x000fc60000f64270 */
[----:B------:R-:W-:Y:S01]  /*2ed0*/  FMUL R91, R90, R155 ;  /* 0x0000009b5a5b7220 */ /* 0x000fe20000400000 */
[----:B------:R-:W-:-:S03]  /*2ee0*/  @P2 IMAD.MOV.U32 R90, RZ, RZ, R158 ;  /* 0x000000ffff5a2224 */ /* 0x000fc600078e009e */
[----:B------:R-:W-:Y:S01]  /*2ef0*/  FFMA R173, R92, R154, R91 ;  /* 0x0000009a5cad7223 */ /* 0x000fe2000000005b */
[----:B------:R-:W-:-:S04]  /*2f00*/  @P2 IMAD.MOV.U32 R91, RZ, RZ, R159 ;  /* 0x000000ffff5b2224 */ /* 0x000fc800078e009f */
[----:B------:R-:W-:-:S05]  /*2f10*/  F2FP.TF32.F32.PACK_B R173, R173 ;  /* 0x000000adffad723e */ /* 0x000fca00024050ff */
[----:B------:R0:W-:Y:S01]  /*2f20*/  @P2 STG.E desc[UR36][R90.64+0x20], R173 ;  /* 0x000020ad5a002986 */ /* 0x0001e2000c101924 */
[----:B------:R-:W-:Y:S05]  /*2f30*/  @!P3 BRA `(.L_x_43) ;  /* 0x000000000004b947 */ /* 0x000fea0003800000 */
[----:B------:R4:W5:Y:S02]  /*2f40*/  LDG.E.LTC128B R168, desc[UR36][R162.64+0x24] ;  /* 0x00002424a2a87981 */ /* 0x000964000c1e1920 */
.L_x_43:
[----:B------:R-:W-:Y:S05]  /*2f50*/  BSYNC B1 ;  /* 0x0000000000017941 */ /* 0x000fea0003800000 */
.L_x_42:
[----:B0----5:R-:W-:Y:S01]  /*2f60*/  LOP3.LUT R90, R168, 0xffffe000, RZ, 0xc0, !PT ;  /* 0xffffe000a85a7812 */ /* 0x021fe200078ec0ff */
[----:B------:R-:W-:Y:S01]  /*2f70*/  @P3 IMAD.MOV.U32 R91, RZ, RZ, R159 ;  /* 0x000000ffff5b3224 */ /* 0x000fe200078e009f */
[----:B------:R-:W-:Y:S01]  /*2f80*/  ISETP.GT.AND P2, PT, R0, 0x8, P0 ;  /* 0x000000080000780c */ /* 0x000fe20000744270 */
[----:B------:R-:W-:Y:S02]  /*2f90*/  BSSY B1, `(.L_x_44) ;  /* 0x0000008000017945 */ /* 0x000fe40003800000 */
[----:B------:R-:W-:-:S04]  /*2fa0*/  FMUL R90, R90, R155 ;  /* 0x0000009b5a5a7220 */ /* 0x000fc80000400000 */
[----:B------:R-:W-:Y:S01]  /*2fb0*/  FFMA R93, R93, R154, R90 ;  /* 0x0000009a5d5d7223 */ /* 0x000fe2000000005a */
[----:B------:R-:W-:-:S04]  /*2fc0*/  @P3 IMAD.MOV.U32 R90, RZ, RZ, R158 ;  /* 0x000000ffff5a3224 */ /* 0x000fc800078e009e */
[----:B------:R-:W-:-:S05]  /*2fd0*/  F2FP.TF32.F32.PACK_B R93, R93 ;  /* 0x0000005dff5d723e */ /* 0x000fca00024050ff */
[----:B------:R0:W-:Y:S01]  /*2fe0*/  @P3 STG.E desc[UR36][R90.64+0x24], R93 ;  /* 0x0000245d5a003986 */ /* 0x0001e2000c101924 */
[----:B------:R-:W-:Y:S05]  /*2ff0*/  @!P2 BRA `(.L_x_45) ;  /* 0x000000000004a947 */ /* 0x000fea0003800000 */
[----:B------:R0:W5:Y:S02]  /*3000*/  LDG.E.LTC128B R168, desc[UR36][R88.64+0x20] ;  /* 0x0000202458a87981 */ /* 0x000164000c1e1920 */
.L_x_45:
[----:B------:R-:W-:Y:S05]  /*3010*/  BSYNC B1 ;  /* 0x0000000000017941 */ /* 0x000fea0003800000 */
.L_x_44:
        /* <DEDUP_REMOVED lines=11> */
.L_x_47:
[----:B------:R-:W-:Y:S05]  /*30d0*/  BSYNC B1 ;  /* 0x0000000000017941 */ /* 0x000fea0003800000 */
.L_x_46:
        /* <DEDUP_REMOVED lines=11> */
.L_x_49:
[----:B------:R-:W-:Y:S05]  /*3190*/  BSYNC B1 ;  /* 0x0000000000017941 */ /* 0x000fea0003800000 */
.L_x_48:
        /* <DEDUP_REMOVED lines=11> */
.L_x_51:
[----:B------:R-:W-:Y:S05]  /*3250*/  BSYNC B1 ;  /* 0x0000000000017941 */ /* 0x000fea0003800000 */
.L_x_50:
        /* <DEDUP_REMOVED lines=11> */
.L_x_53:
[----:B------:R-:W-:Y:S05]  /*3310*/  BSYNC B1 ;  /* 0x0000000000017941 */ /* 0x000fea0003800000 */
.L_x_52:
        /* <DEDUP_REMOVED lines=11> */
.L_x_55:
[----:B------:R-:W-:Y:S05]  /*33d0*/  BSYNC B1 ;  /* 0x0000000000017941 */ /* 0x000fea0003800000 */
.L_x_54:
        /* <DEDUP_REMOVED lines=11> */
.L_x_57:
[----:B------:R-:W-:Y:S05]  /*3490*/  BSYNC B1 ;  /* 0x0000000000017941 */ /* 0x000fea0003800000 */
.L_x_56:
        /* <DEDUP_REMOVED lines=11> */
.L_x_59:
[----:B------:R-:W-:Y:S05]  /*3550*/  BSYNC B1 ;  /* 0x0000000000017941 */ /* 0x000fea0003800000 */
.L_x_58:
        /* <DEDUP_REMOVED lines=11> */
.L_x_61:
[----:B------:R-:W-:Y:S05]  /*3610*/  BSYNC B1 ;  /* 0x0000000000017941 */ /* 0x000fea0003800000 */
.L_x_60:
        /* <DEDUP_REMOVED lines=11> */
.L_x_63:
[----:B------:R-:W-:Y:S05]  /*36d0*/  BSYNC B1 ;  /* 0x0000000000017941 */ /* 0x000fea0003800000 */
.L_x_62:
        /* <DEDUP_REMOVED lines=11> */
.L_x_65:
[----:B------:R-:W-:Y:S05]  /*3790*/  BSYNC B1 ;  /* 0x0000000000017941 */ /* 0x000fea0003800000 */
.L_x_64:
        /* <DEDUP_REMOVED lines=11> */
.L_x_67:
[----:B------:R-:W-:Y:S05]  /*3850*/  BSYNC B1 ;  /* 0x0000000000017941 */ /* 0x000fea0003800000 */
.L_x_66:
        /* <DEDUP_REMOVED lines=11> */
.L_x_69:
[----:B------:R-:W-:Y:S05]  /*3910*/  BSYNC B1 ;  /* 0x0000000000017941 */ /* 0x000fea0003800000 */
.L_x_68:
        /* <DEDUP_REMOVED lines=11> */
.L_x_71:
[----:B------:R-:W-:Y:S05]  /*39d0*/  BSYNC B1 ;  /* 0x0000000000017941 */ /* 0x000fea0003800000 */
.L_x_70:
        /* <DEDUP_REMOVED lines=11> */
.L_x_73:
[----:B------:R-:W-:Y:S05]  /*3a90*/  BSYNC B1 ;  /* 0x0000000000017941 */ /* 0x000fea0003800000 */
.L_x_72:
        /* <DEDUP_REMOVED lines=11> */
.L_x_75:
[----:B------:R-:W-:Y:S05]  /*3b50*/  BSYNC B1 ;  /* 0x0000000000017941 */ /* 0x000fea0003800000 */
.L_x_74:
        /* <DEDUP_REMOVED lines=11> */
.L_x_77:
[----:B------:R-:W-:Y:S05]  /*3c10*/  BSYNC B1 ;  /* 0x0000000000017941 */ /* 0x000fea0003800000 */
.L_x_76:
        /* <DEDUP_REMOVED lines=11> */
.L_x_79:
[----:B------:R-:W-:Y:S05]  /*3cd0*/  BSYNC B1 ;  /* 0x0000000000017941 */ /* 0x000fea0003800000 */
.L_x_78:
        /* <DEDUP_REMOVED lines=11> */
.L_x_81:
[----:B------:R-:W-:Y:S05]  /*3d90*/  BSYNC B1 ;  /* 0x0000000000017941 */ /* 0x000fea0003800000 */
.L_x_80:
        /* <DEDUP_REMOVED lines=11> */
.L_x_83:
[----:B------:R-:W-:Y:S05]  /*3e50*/  BSYNC B1 ;  /* 0x0000000000017941 */ /* 0x000fea0003800000 */
.L_x_82:
        /* <DEDUP_REMOVED lines=11> */
.L_x_85:
[----:B------:R-:W-:Y:S05]  /*3f10*/  BSYNC B1 ;  /* 0x0000000000017941 */ /* 0x000fea0003800000 */
.L_x_84:
        /* <DEDUP_REMOVED lines=11> */
.L_x_87:
[----:B------:R-:W-:Y:S05]  /*3fd0*/  BSYNC B1 ;  /* 0x0000000000017941 */ /* 0x000fea0003800000 */
.L_x_86:
        /* <DEDUP_REMOVED lines=11> */
.L_x_89:
[----:B------:R-:W-:Y:S05]  /*4090*/  BSYNC B1 ;  /* 0x0000000000017941 */ /* 0x000fea0003800000 */
.L_x_88:
        /* <DEDUP_REMOVED lines=11> */
.L_x_91:
[----:B------:R-:W-:Y:S05]  /*4150*/  BSYNC B1 ;  /* 0x0000000000017941 */ /* 0x000fea0003800000 */
.L_x_90:
        /* <DEDUP_REMOVED lines=11> */
.L_x_93:
[----:B------:R-:W-:Y:S05]  /*4210*/  BSYNC B1 ;  /* 0x0000000000017941 */ /* 0x000fea0003800000 */
.L_x_92:
        /* <DEDUP_REMOVED lines=11> */
.L_x_95:
[----:B------:R-:W-:Y:S05]  /*42d0*/  BSYNC B1 ;  /* 0x0000000000017941 */ /* 0x000fea0003800000 */
.L_x_94:
        /* <DEDUP_REMOVED lines=11> */
.L_x_97:
[----:B------:R-:W-:Y:S05]  /*4390*/  BSYNC B1 ;  /* 0x0000000000017941 */ /* 0x000fea0003800000 */
.L_x_96:
        /* <DEDUP_REMOVED lines=11> */
.L_x_99:
[----:B------:R-:W-:Y:S05]  /*4450*/  BSYNC B1 ;  /* 0x0000000000017941 */ /* 0x000fea0003800000 */
.L_x_98:
        /* <DEDUP_REMOVED lines=11> */
.L_x_101:
[----:B------:R-:W-:Y:S05]  /*4510*/  BSYNC B1 ;  /* 0x0000000000017941 */ /* 0x000fea0003800000 */
.L_x_100:
        /* <DEDUP_REMOVED lines=11> */
.L_x_103:
[----:B------:R-:W-:Y:S05]  /*45d0*/  BSYNC B1 ;  /* 0x0000000000017941 */ /* 0x000fea0003800000 */
.L_x_102:
        /* <DEDUP_REMOVED lines=11> */
.L_x_105:
[----:B------:R-:W-:Y:S05]  /*4690*/  BSYNC B1 ;  /* 0x0000000000017941 */ /* 0x000fea0003800000 */
.L_x_104:
        /* <DEDUP_REMOVED lines=11> */
.L_x_107:
[----:B------:R-:W-:Y:S05]  /*4750*/  BSYNC B1 ;  /* 0x0000000000017941 */ /* 0x000fea0003800000 */
.L_x_106:
        /* <DEDUP_REMOVED lines=11> */
.L_x_109:
[----:B------:R-:W-:Y:S05]  /*4810*/  BSYNC B1 ;  /* 0x0000000000017941 */ /* 0x000fea0003800000 */
.L_x_108:
        /* <DEDUP_REMOVED lines=11> */
.L_x_111:
[----:B------:R-:W-:Y:S05]  /*48d0*/  BSYNC B1 ;  /* 0x0000000000017941 */ /* 0x000fea0003800000 */
.L_x_110:
        /* <DEDUP_REMOVED lines=11> */
.L_x_113:
[----:B------:R-:W-:Y:S05]  /*4990*/  BSYNC B1 ;  /* 0x0000000000017941 */ /* 0x000fea0003800000 */
.L_x_112:
        /* <DEDUP_REMOVED lines=11> */
.L_x_115:
[----:B------:R-:W-:Y:S05]  /*4a50*/  BSYNC B1 ;  /* 0x0000000000017941 */ /* 0x000fea0003800000 */
.L_x_114:
        /* <DEDUP_REMOVED lines=11> */
.L_x_117:
[----:B------:R-:W-:Y:S05]  /*4b10*/  BSYNC B1 ;  /* 0x0000000000017941 */ /* 0x000fea0003800000 */
.L_x_116:
        /* <DEDUP_REMOVED lines=11> */
.L_x_119:
[----:B------:R-:W-:Y:S05]  /*4bd0*/  BSYNC B1 ;  /* 0x0000000000017941 */ /* 0x000fea0003800000 */
.L_x_118:
        /* <DEDUP_REMOVED lines=11> */
.L_x_121:
[----:B------:R-:W-:Y:S05]  /*4c90*/  BSYNC B1 ;  /* 0x0000000000017941 */ /* 0x000fea0003800000 */
.L_x_120:
        /* <DEDUP_REMOVED lines=11> */
.L_x_123:
[----:B------:R-:W-:Y:S05]  /*4d50*/  BSYNC B1 ;  /* 0x0000000000017941 */ /* 0x000fea0003800000 */
.L_x_122:
        /* <DEDUP_REMOVED lines=11> */
.L_x_125:
[----:B------:R-:W-:Y:S05]  /*4e10*/  BSYNC B1 ;  /* 0x0000000000017941 */ /* 0x000fea0003800000 */
.L_x_124:
        /* <DEDUP_REMOVED lines=11> */
.L_x_127:
[----:B------:R-:W-:Y:S05]  /*4ed0*/  BSYNC B1 ;  /* 0x0000000000017941 */ /* 0x000fea0003800000 */
.L_x_126:
        /* <DEDUP_REMOVED lines=11> */
.L_x_129:
[----:B------:R-:W-:Y:S05]  /*4f90*/  BSYNC B1 ;  /* 0x0000000000017941 */ /* 0x000fea0003800000 */
.L_x_128:
        /* <DEDUP_REMOVED lines=11> */
.L_x_131:
[----:B------:R-:W-:Y:S05]  /*5050*/  BSYNC B1 ;  /* 0x0000000000017941 */ /* 0x000fea0003800000 */
.L_x_130:
        /* <DEDUP_REMOVED lines=11> */
.L_x_133:
[----:B------:R-:W-:Y:S05]  /*5110*/  BSYNC B1 ;  /* 0x0000000000017941 */ /* 0x000fea0003800000 */
.L_x_132:
        /* <DEDUP_REMOVED lines=11> */
.L_x_135:
[----:B------:R-:W-:Y:S05]  /*51d0*/  BSYNC B1 ;  /* 0x0000000000017941 */ /* 0x000fea0003800000 */
.L_x_134:
        /* <DEDUP_REMOVED lines=11> */
.L_x_137:
[----:B------:R-:W-:Y:S05]  /*5290*/  BSYNC B1 ;  /* 0x0000000000017941 */ /* 0x000fea0003800000 */
.L_x_136:
        /* <DEDUP_REMOVED lines=11> */
.L_x_139:
[----:B------:R-:W-:Y:S05]  /*5350*/  BSYNC B1 ;  /* 0x0000000000017941 */ /* 0x000fea0003800000 */
.L_x_138:
        /* <DEDUP_REMOVED lines=11> */
.L_x_141:
[----:B------:R-:W-:Y:S05]  /*5410*/  BSYNC B1 ;  /* 0x0000000000017941 */ /* 0x000fea0003800000 */
.L_x_140:
        /* <DEDUP_REMOVED lines=11> */
.L_x_143:
[----:B------:R-:W-:Y:S05]  /*54d0*/  BSYNC B1 ;  /* 0x0000000000017941 */ /* 0x000fea0003800000 */
.L_x_142:
        /* <DEDUP_REMOVED lines=11> */
.L_x_145:
[----:B------:R-:W-:Y:S05]  /*5590*/  BSYNC B1 ;  /* 0x0000000000017941 */ /* 0x000fea0003800000 */
.L_x_144:
        /* <DEDUP_REMOVED lines=11> */
.L_x_147:
[----:B------:R-:W-:Y:S05]  /*5650*/  BSYNC B1 ;  /* 0x0000000000017941 */ /* 0x000fea0003800000 */
.L_x_146:
        /* <DEDUP_REMOVED lines=11> */
.L_x_149:
[----:B------:R-:W-:Y:S05]  /*5710*/  BSYNC B1 ;  /* 0x0000000000017941 */ /* 0x000fea0003800000 */
.L_x_148:
        /* <DEDUP_REMOVED lines=11> */
.L_x_151:
[----:B------:R-:W-:Y:S05]  /*57d0*/  BSYNC B1 ;  /* 0x0000000000017941 */ /* 0x000fea0003800000 */
.L_x_150:
        /* <DEDUP_REMOVED lines=11> */
.L_x_153:
[----:B------:R-:W-:Y:S05]  /*5890*/  BSYNC B1 ;  /* 0x0000000000017941 */ /* 0x000fea0003800000 */
.L_x_152:
        /* <DEDUP_REMOVED lines=11> */
.L_x_155:
[----:B------:R-:W-:Y:S05]  /*5950*/  BSYNC B1 ;  /* 0x0000000000017941 */ /* 0x000fea0003800000 */
.L_x_154:
        /* <DEDUP_REMOVED lines=11> */
.L_x_157:
[----:B------:R-:W-:Y:S05]  /*5a10*/  BSYNC B1 ;  /* 0x0000000000017941 */ /* 0x000fea0003800000 */
.L_x_156:
[----:B0----5:R-:W-:Y:S01]  /*5a20*/  LOP3.LUT R90, R168, 0xffffe000, RZ, 0xc0, !PT ;  /* 0xffffe000a85a7812 */ /* 0x021fe200078ec0ff */
[----:B------:R-:W-:Y:S01]  /*5a30*/  BSSY B1, `(.L_x_158) ;  /* 0x000000d000017945 */ /* 0x000fe20003800000 */
[----:B------:R-:W-:-:S03]  /*5a40*/  IADD3 R165, P1, R165, 0x80, RZ ;  /* 0x00000080a5a57810 */ /* 0x000fc60007f3e0ff */
[----:B------:R-:W-:Y:S01]  /*5a50*/  FMUL R91, R90, R155 ;  /* 0x0000009b5a5b7220 */ /* 0x000fe20000400000 */
[----:B------:R-:W-:Y:S02]  /*5a60*/  @P2 IMAD.MOV.U32 R90, RZ, RZ, R170 ;  /* 0x000000ffff5a2224 */ /* 0x000fe400078e00aa */
[----:B------:R-:W-:Y:S02]  /*5a70*/  IMAD.X R153, RZ, RZ, R153, P1 ;  /* 0x000000ffff997224 */ /* 0x000fe400008e0699 */
[----:B------:R-:W-:Y:S01]  /*5a80*/  FFMA R93, R150, R154, R91 ;  /* 0x0000009a965d7223 */ /* 0x000fe2000000005b */
[----:B------:R-:W-:Y:S01]  /*5a90*/  @P2 IMAD.MOV.U32 R91, RZ, RZ, R171 ;  /* 0x000000ffff5b2224 */ /* 0x000fe200078e00ab */
[----:B------:R-:W-:Y:S01]  /*5aa0*/  ISETP.GT.AND P1, PT, R0, 0x79, P0 ;  /* 0x000000790000780c */ /* 0x000fe20000724270 */
[----:B------:R-:W-:Y:S02]  /*5ab0*/  IMAD R92, R153, R12, RZ ;  /* 0x0000000c995c7224 */ /* 0x000fe400078e02ff */
[----:B------:R-:W-:-:S05]  /*5ac0*/  F2FP.TF32.F32.PACK_B R93, R93 ;  /* 0x0000005dff5d723e */ /* 0x000fca00024050ff */
[----:B------:R0:W-:Y:S05]  /*5ad0*/  @P2 STG.E desc[UR36][R90.64+0x1e0], R93 ;  /* 0x0001e05d5a002986 */ /* 0x0001ea000c101924 */
[----:B------:R-:W-:Y:S05]  /*5ae0*/  @!P1 BRA `(.L_x_159) ;  /* 0x0000000000049947 */ /* 0x000fea0003800000 */
[----:B------:R0:W5:Y:S02]  /*5af0*/  LDG.E.LTC128B R168, desc[UR36][R88.64+0x1e4] ;  /* 0x0001e42458a87981 */ /* 0x000164000c1e1920 */
.L_x_159:
[----:B------:R-:W-:Y:S05]  /*5b00*/  BSYNC B1 ;  /* 0x0000000000017941 */ /* 0x000fea0003800000 */
.L_x_158:
[----:B0----5:R-:W-:Y:S01]  /*5b10*/  LOP3.LUT R90, R168, 0xffffe000, RZ, 0xc0, !PT ;  /* 0xffffe000a85a7812 */ /* 0x021fe200078ec0ff */
[----:B------:R-:W-:Y:S01]  /*5b20*/  IMAD R99, R165, R13, R92 ;  /* 0x0000000da5637224 */ /* 0x000fe200078e025c */
[----:B------:R-:W-:Y:S01]  /*5b30*/  ISETP.GT.AND P0, PT, R157, 0x80, PT ;  /* 0x000000809d00780c */ /* 0x000fe20003f04270 */
[----:B--2---:R-:W-:-:S04]  /*5b40*/  IMAD.WIDE.U32 R88, R165, R12, R20 ;  /* 0x0000000ca5587225 */ /* 0x004fc800078e0014 */
[----:B------:R-:W-:Y:S01]  /*5b50*/  FMUL R90, R90, R155 ;  /* 0x0000009b5a5a7220 */ /* 0x000fe20000400000 */
[----:B------:R-:W-:Y:S01]  /*5b60*/  ISETP.GT.AND P2, PT, R0, RZ, P0 ;  /* 0x000000ff0000720c */ /* 0x000fe20000744270 */
[----:B------:R-:W-:Y:S02]  /*5b70*/  IMAD.IADD R13, R89, 0x1, R99 ;  /* 0x00000001590d7824 */ /* 0x000fe400078e0263 */
[----:B------:R-:W-:Y:S01]  /*5b80*/  FFMA R151, R151, R154, R90 ;  /* 0x0000009a97977223 */ /* 0x000fe2000000005a */
[----:B------:R-:W-:-:S04]  /*5b90*/  LEA R90, P3, R88, R8, 0x2 ;  /* 0x00000008585a7211 */ /* 0x000fc800078610ff */
[----:B------:R-:W-:Y:S02]  /*5ba0*/  F2FP.TF32.F32.PACK_B R151, R151 ;  /* 0x00000097ff97723e */ /* 0x000fe400024050ff */
[----:B------:R-:W-:-:S03]  /*5bb0*/  LEA.HI.X R91, R88, R9, R13, 0x2, P3 ;  /* 0x00000009585b7211 */ /* 0x000fc600018f140d */
[----:B------:R0:W-:Y:S04]  /*5bc0*/  @P1 STG.E desc[UR36][R170.64+0x1e4], R151 ;  /* 0x0001e497aa001986 */ /* 0x0001e8000c101924 */
[----:B------:R-:W2:Y:S01]  /*5bd0*/  @P2 LDG.E.LTC128B R168, desc[UR36][R90.64] ;  /* 0x000000245aa82981 */ /* 0x000ea2000c1e1920 */
[----:B------:R-:W-:Y:S01]  /*5be0*/  IMAD.WIDE.U32 R88, R165, R12, R6 ;  /* 0x0000000ca5587225 */ /* 0x000fe200078e0006 */
[----:B------:R-:W-:Y:S01]  /*5bf0*/  SHF.L.U64.HI R97, R4, 0x9, R5 ;  /* 0x0000000904617819 */ /* 0x000fe20000010205 */
[----:B------:R-:W-:Y:S01]  /*5c00*/  BSSY B1, `(.L_x_160) ;  /* 0x0000012000017945 */ /* 0x000fe20003800000 */
[----:B------:R-:W-:Y:S01]  /*5c10*/  ISETP.GT.AND P3, PT, R0, 0x1, P0 ;  /* 0x000000010000780c */ /* 0x000fe20000764270 */
[----:B------:R-:W-:Y:S02]  /*5c20*/  IMAD.IADD R89, R99, 0x1, R89 ;  /* 0x0000000163597824 */ /* 0x000fe400078e0259 */
[----:B------:R-:W-:-:S02]  /*5c30*/  IMAD.SHL.U32 R95, R4, 0x200, RZ ;  /* 0x00000200045f7824 */ /* 0x000fc400078e00ff */
[----:B------:R-:W-:Y:S01]  /*5c40*/  IMAD.WIDE.U32 R160, R165, R12, R160 ;  /* 0x0000000ca5a07225 */ /* 0x000fe200078e00a0 */
[----:B--2---:R-:W-:-:S05]  /*5c50*/  LOP3.LUT R92, R168, 0xffffe000, RZ, 0xc0, !PT ;  /* 0xffffe000a85c7812 */ /* 0x004fca00078ec0ff */
[----:B------:R-:W-:Y:S01]  /*5c60*/  FMUL R13, R92, R155 ;  /* 0x0000009b5c0d7220 */ /* 0x000fe20000400000 */
[----:B------:R-:W-:Y:S01]  /*5c70*/  IMAD.WIDE.U32 R92, R23, R10, R88 ;  /* 0x0000000a175c7225 */ /* 0x000fe200078e0058 */
[----:B------:R-:W-:-:S03]  /*5c80*/  IADD3 R88, P1, R95, R158, RZ ;  /* 0x0000009e5f587210 */ /* 0x000fc60007f3e0ff */
[----:B------:R-:W-:Y:S01]  /*5c90*/  FFMA R13, R24, R154, R13 ;  /* 0x0000009a180d7223 */ /* 0x000fe2000000000d */
[----:B------:R-:W-:Y:S01]  /*5ca0*/  IMAD.IADD R5, R11, 0x1, R93 ;  /* 0x000000010b057824 */ /* 0x000fe200078e025d */
[C---:B------:R-:W-:Y:S01]  /*5cb0*/  LEA R4, P4, R92.reuse, R8, 0x2 ;  /* 0x000000085c047211 */ /* 0x040fe200078810ff */
[----:B------:R-:W-:Y:S02]  /*5cc0*/  IMAD.X R89, R97, 0x1, R159, P1 ;  /* 0x0000000161597824 */ /* 0x000fe400008e069f */
[----:B------:R-:W-:Y:S02]  /*5cd0*/  F2FP.TF32.F32.PACK_B R13, R13 ;  /* 0x0000000dff0d723e */ /* 0x000fe400024050ff */
[----:B------:R-:W-:-:S03]  /*5ce0*/  LEA.HI.X R5, R92, R9, R5, 0x2, P4 ;  /* 0x000000095c057211 */ /* 0x000fc600020f1405 */
[----:B------:R0:W-:Y:S01]  /*5cf0*/  @P2 STG.E desc[UR36][R88.64], R13 ;  /* 0x0000000d58002986 */ /* 0x0001e2000c101924 */
[----:B------:R-:W-:Y:S05]  /*5d00*/  @!P3 BRA `(.L_x_161) ;  /* 0x000000000004b947 */ /* 0x000fea0003800000 */
[----:B------:R2:W5:Y:S02]  /*5d10*/  LDG.E.LTC128B R168, desc[UR36][R4.64+0x4] ;  /* 0x0000042404a87981 */ /* 0x000564000c1e1920 */
.L_x_161:
[----:B------:R-:W-:Y:S05]  /*5d20*/  BSYNC B1 ;  /* 0x0000000000017941 */ /* 0x000fea0003800000 */
.L_x_160:
[----:B-----5:R-:W-:Y:S01]  /*5d30*/  LOP3.LUT R12, R168, 0xffffe000, RZ, 0xc0, !PT ;  /* 0xffffe000a80c7812 */ /* 0x020fe200078ec0ff */
[----:B------:R-:W-:Y:S01]  /*5d40*/  IMAD.IADD R99, R99, 0x1, R161 ;  /* 0x0000000163637824 */ /* 0x000fe200078e02a1 */
[-C--:B------:R-:W-:Y:S01]  /*5d50*/  IADD3 R14, P2, R14, R160.reuse, RZ ;  /* 0x000000a00e0e7210 */ /* 0x080fe20007f5e0ff */
[----:B------:R-:W-:Y:S01]  /*5d60*/  @P3 IMAD.MOV.U32 R15, RZ, RZ, R89 ;  /* 0x000000ffff0f3224 */ /* 0x000fe200078e0059 */
[----:B------:R-:W-:Y:S01]  /*5d70*/  ISETP.GT.AND P1, PT, R157, 0x88, PT ;  /* 0x000000889d00780c */ /* 0x000fe20003f24270 */
[----:B------:R-:W-:Y:S01]  /*5d80*/  FMUL R20, R12, R155 ;  /* 0x0000009b0c147220 */ /* 0x000fe20000400000 */
[----:B------:R-:W-:Y:S01]  /*5d90*/  IADD3 R12, P4, R6, R160, RZ ;  /* 0x000000a0060c7210 */ /* 0x000fe20007f9e0ff */
[----:B------:R-:W-:Y:S02]  /*5da0*/  BSSY B1, `(.L_x_162) ;  /* 0x000000d000017945 */ /* 0x000fe40003800000 */
[----:B------:R-:W-:Y:S01]  /*5db0*/  FFMA R25, R25, R154, R20 ;  /* 0x0000009a19197223 */ /* 0x000fe20000000014 */
[----:B------:R-:W-:Y:S01]  /*5dc0*/  IMAD.X R20, R99, 0x1, R21, P2 ;  /* 0x0000000163147824 */ /* 0x000fe200010e0615 */
[----:B------:R-:W-:Y:S01]  /*5dd0*/  ISETP.GT.AND P2, PT, R0, RZ, P1 ;  /* 0x000000ff0000720c */ /* 0x000fe20000f44270 */
[----:B0-----:R-:W-:Y:S01]  /*5de0*/  IMAD.X R13, R7, 0x1, R99, P4 ;  /* 0x00000001070d7824 */ /* 0x001fe200020e0663 */
[----:B------:R-:W-:-:S02]  /*5df0*/  LEA R6, P4, R14, R8, 0x2 ;  /* 0x000000080e067211 */ /* 0x000fc400078810ff */
[----:B------:R-:W-:Y:S01]  /*5e00*/  F2FP.TF32.F32.PACK_B R25, R25 ;  /* 0x00000019ff19723e */ /* 0x000fe200024050ff */
[----:B------:R-:W-:Y:S01]  /*5e10*/  IMAD.WIDE.U32 R12, R23, R10, R12 ;  /* 0x0000000a170c7225 */ /* 0x000fe200078e000c */
[----:B------:R-:W-:-:S03]  /*5e20*/  LEA.HI.X R7, R14, R9, R20, 0x2, P4 ;  /* 0x000000090e077211 */ /* 0x000fc600020f1414 */
[----:B------:R-:W-:-:S05]  /*5e30*/  @P3 IMAD.MOV.U32 R14, RZ, RZ, R88 ;  /* 0x000000ffff0e3224 */ /* 0x000fca00078e0058 */
[----:B------:R0:W-:Y:S01]  /*5e40*/  @P3 STG.E desc[UR36][R14.64+0x4], R25 ;  /* 0x000004190e003986 */ /* 0x0001e2000c101924 */
[----:B------:R-:W-:Y:S05]  /*5e50*/  @!P2 BRA `(.L_x_163) ;  /* 0x000000000004a947 */ /* 0x000fea0003800000 */
[----:B------:R0:W5:Y:S02]  /*5e60*/  LDG.E.LTC128B R168, desc[UR36][R6.64] ;  /* 0x0000002406a87981 */ /* 0x000164000c1e1920 */
.L_x_163:
[----:B------:R-:W-:Y:S05]  /*5e70*/  BSYNC B1 ;  /* 0x0000000000017941 */ /* 0x000fea0003800000 */
.L_x_162:
[----:B0----5:R-:W-:Y:S01]  /*5e80*/  LOP3.LUT R6, R168, 0xffffe000, RZ, 0xc0, !PT ;  /* 0xffffe000a8067812 */ /* 0x021fe200078ec0ff */
[----:B------:R-:W-:Y:S01]  /*5e90*/  IMAD.IADD R11, R11, 0x1, R13 ;  /* 0x000000010b0b7824 */ /* 0x000fe200078e020d */
[----:B------:R-:W-:Y:S01]  /*5ea0*/  LEA R8, P4, R12, R8, 0x2 ;  /* 0x000000080c087211 */ /* 0x000fe200078810ff */
[----:B------:R-:W-:Y:S02]  /*5eb0*/  BSSY B1, `(.L_x_164) ;  /* 0x000000b000017945 */ /* 0x000fe40003800000 */
[----:B------:R-:W-:Y:S01]  /*5ec0*/  FMUL R7, R6, R155 ;  /* 0x0000009b06077220 */ /* 0x000fe20000400000 */
[----:B------:R-:W-:Y:S02]  /*5ed0*/  IADD3 R6, P3, R88, R169, RZ ;  /* 0x000000a958067210 */ /* 0x000fe40007f7e0ff */
[----:B------:R-:W-:Y:S01]  /*5ee0*/  LEA.HI.X R9, R12, R9, R11, 0x2, P4 ;  /* 0x000000090c097211 */ /* 0x000fe200020f140b */
[----:B------:R-:W-:Y:S01]  /*5ef0*/  FFMA R13, R26, R154, R7 ;  /* 0x0000009a1a0d7223 */ /* 0x000fe20000000007 */
[----:B------:R-:W-:Y:S01]  /*5f00*/  ISETP.GT.AND P4, PT, R0, 0x1, P1 ;  /* 0x000000010000780c */ /* 0x000fe20000f84270 */
[----:B------:R-:W-:-:S03]  /*5f10*/  IMAD.X R7, R89, 0x1, R167, P3 ;  /* 0x0000000159077824 */ /* 0x000fc600018e06a7 */
[----:B------:R-:W-:-:S05]  /*5f20*/  F2FP.TF32.F32.PACK_B R13, R13 ;  /* 0x0000000dff0d723e */ /* 0x000fca00024050ff */
[----:B------:R0:W-:Y:S04]  /*5f30*/  @P2 STG.E desc[UR36][R6.64], R13 ;  /* 0x0000000d06002986 */ /* 0x0001e8000c101924 */
[----:B------:R-:W-:Y:S05]  /*5f40*/  @!P4 BRA `(.L_x_165) ;  /* 0x000000000004c947 */ /* 0x000fea0003800000 */
[----:B------:R0:W5:Y:S02]  /*5f50*/  LDG.E.LTC128B R168, desc[UR36][R8.64+0x4] ;  /* 0x0000042408a87981 */ /* 0x000164000c1e1920 */
.L_x_165:
[----:B------:R-:W-:Y:S05]  /*5f60*/  BSYNC B1 ;  /* 0x0000000000017941 */ /* 0x000fea0003800000 */
.L_x_164:
[----:B-----5:R-:W-:Y:S01]  /*5f70*/  LOP3.LUT R10, R168, 0xffffe000, RZ, 0xc0, !PT ;  /* 0xffffe000a80a7812 */ /* 0x020fe200078ec0ff */
[----:B------:R-:W-:Y:S01]  /*5f80*/  BSSY B1, `(.L_x_166) ;  /* 0x0000008000017945 */ /* 0x000fe20003800000 */
[----:B------:R-:W-:-:S03]  /*5f90*/  ISETP.GT.AND P2, PT, R0, 0x8, P0 ;  /* 0x000000080000780c */ /* 0x000fc60000744270 */
[----:B------:R-:W-:-:S04]  /*5fa0*/  FMUL R10, R10, R155 ;  /* 0x0000009b0a0a7220 */ /* 0x000fc80000400000 */
[----:B------:R-:W-:-:S05]  /*5fb0*/  FFMA R27, R27, R154, R10 ;  /* 0x0000009a1b1b7223 */ /* 0x000fca000000000a */
[----:B------:R-:W-:-:S05]  /*5fc0*/  F2FP.TF32.F32.PACK_B R27, R27 ;  /* 0x0000001bff1b723e */ /* 0x000fca00024050ff */
[----:B------:R0:W-:Y:S01]  /*5fd0*/  @P4 STG.E desc[UR36][R6.64+0x4], R27 ;  /* 0x0000041b06004986 */ /* 0x0001e2000c101924 */
[----:B------:R-:W-:Y:S05]  /*5fe0*/  @!P2 BRA `(.L_x_167) ;  /* 0x000000000004a947 */ /* 0x000fea0003800000 */
[----:B------:R0:W5:Y:S02]  /*5ff0*/  LDG.E.LTC128B R168, desc[UR36][R4.64+0x20] ;  /* 0x0000202404a87981 */ /* 0x000164000c1e1920 */
.L_x_167:
[----:B------:R-:W-:Y:S05]  /*6000*/  BSYNC B1 ;  /* 0x0000000000017941 */ /* 0x000fea0003800000 */
.L_x_166:
[----:B0----5:R-:W-:Y:S01]  /*6010*/  LOP3.LUT R6, R168, 0xffffe000, RZ, 0xc0, !PT ;  /* 0xffffe000a8067812 */ /* 0x021fe200078ec0ff */
[----:B------:R-:W-:Y:S01]  /*6020*/  BSSY B1, `(.L_x_168) ;  /* 0x000000a000017945 */ /* 0x000fe20003800000 */
[----:B------:R-:W-:-:S03]  /*6030*/  ISETP.GT.AND P4, PT, R0, 0x9, P0 ;  /* 0x000000090000780c */ /* 0x000fc60000784270 */
[----:B------:R-:W-:Y:S01]  /*6040*/  FMUL R7, R6, R155 ;  /* 0x0000009b06077220 */ /* 0x000fe20000400000 */
[----:B------:R-:W-:-:S03]  /*6050*/  IMAD.MOV.U32 R6, RZ, RZ, R88 ;  /* 0x000000ffff067224 */ /* 0x000fc600078e0058 */
[----:B------:R-:W-:Y:S01]  /*6060*/  FFMA R11, R28, R154, R7 ;  /* 0x0000009a1c0b7223 */ /* 0x000fe20000000007 */
[----:B------:R-:W-:-:S04]  /*6070*/  IMAD.MOV.U32 R7, RZ, RZ, R89 ;  /* 0x000000ffff077224 */ /* 0x000fc800078e0059 */
[----:B------:R-:W-:-:S05]  /*6080*/  F2FP.TF32.F32.PACK_B R11, R11 ;  /* 0x0000000bff0b723e */ /* 0x000fca00024050ff */
[----:B------:R0:W-:Y:S01]  /*6090*/  @P2 STG.E desc[UR36][R6.64+0x20], R11 ;  /* 0x0000200b06002986 */ /* 0x0001e2000c101924 */
[----:B------:R-:W-:Y:S05]  /*60a0*/  @!P4 BRA `(.L_x_169) ;  /* 0x000000000004c947 */ /* 0x000fea0003800000 */
[----:B------:R0:W5:Y:S02]  /*60b0*/  LDG.E.LTC128B R168, desc[UR36][R4.64+0x24] ;  /* 0x0000242404a87981 */ /* 0x000164000c1e1920 */
.L_x_169:
[----:B------:R-:W-:Y:S05]  /*60c0*/  BSYNC B1 ;  /* 0x0000000000017941 */ /* 0x000fea0003800000 */
.L_x_168:
        /* <DEDUP_REMOVED lines=9> */
.L_x_171:
[----:B------:R-:W-:Y:S05]  /*6160*/  BSYNC B1 ;  /* 0x0000000000017941 */ /* 0x000fea0003800000 */
.L_x_170:
[----:B-----5:R-:W-:Y:S01]  /*6170*/  LOP3.LUT R10, R168, 0xffffe000, RZ, 0xc0, !PT ;  /* 0xffffe000a80a7812 */ /* 0x020fe200078ec0ff */
[----:B------:R-:W-:Y:S01]  /*6180*/  BSSY B1, `(.L_x_172) ;  /* 0x000000a000017945 */ /* 0x000fe20003800000 */
[----:B------:R-:W-:-:S03]  /*6190*/  ISETP.GT.AND P2, PT, R0, 0x9, P1 ;  /* 0x000000090000780c */ /* 0x000fc60000f44270 */
[----:B0-----:R-:W-:Y:S01]  /*61a0*/  FMUL R11, R10, R155 ;  /* 0x0000009b0a0b7220 */ /* 0x001fe20000400000 */
[----:B------:R-:W-:-:S03]  /*61b0*/  IADD3 R10, P4, R169, R88, RZ ;  /* 0x00000058a90a7210 */ /* 0x000fc60007f9e0ff */
[----:B------:R-:W-:Y:S02]  /*61c0*/  FFMA R13, R30, R154, R11 ;  /* 0x0000009a1e0d7223 */ /* 0x000fe4000000000b */
[----:B------:R-:W-:-:S03]  /*61d0*/  IMAD.X R11, R167, 0x1, R89, P4 ;  /* 0x00000001a70b7824 */ /* 0x000fc600020e0659 */
[----:B------:R-:W-:-:S05]  /*61e0*/  F2FP.TF32.F32.PACK_B R13, R13 ;  /* 0x0000000dff0d723e */ /* 0x000fca00024050ff */
[----:B------:R0:W-:Y:S01]  /*61f0*/  @P3 STG.E desc[UR36][R10.64+0x20], R13 ;  /* 0x0000200d0a003986 */ /* 0x0001e2000c101924 */
[----:B------:R-:W-:Y:S05]  /*6200*/  @!P2 BRA `(.L_x_173) ;  /* 0x000000000004a947 */ /* 0x000fea0003800000 */
[----:B------:R0:W5:Y:S02]  /*6210*/  LDG.E.LTC128B R168, desc[UR36][R8.64+0x24] ;  /* 0x0000242408a87981 */ /* 0x000164000c1e1920 */
.L_x_173:
[----:B------:R-:W-:Y:S05]  /*6220*/  BSYNC B1 ;  /* 0x0000000000017941 */ /* 0x000fea0003800000 */
.L_x_172:
[----:B0----5:R-:W-:Y:S01]  /*6230*/  LOP3.LUT R10, R168, 0xffffe000, RZ, 0xc0, !PT ;  /* 0xffffe000a80a7812 */ /* 0x021fe200078ec0ff */
[----:B------:R-:W-:Y:S04]  /*6240*/  BSSY B1, `(.L_x_174) ;  /* 0x000000a000017945 */ /* 0x000fe80003800000 */
[----:B------:R-:W-:Y:S01]  /*6250*/  FMUL R12, R10, R155 ;  /* 0x0000009b0a0c7220 */ /* 0x000fe20000400000 */
[----:B------:R-:W-:-:S03]  /*6260*/  IADD3 R10, P3, P4, R169, R158, R95 ;  /* 0x0000009ea90a7210 */ /* 0x000fc60007c7e05f */
[----:B------:R-:W-:Y:S01]  /*6270*/  FFMA R31, R31, R154, R12 ;  /* 0x0000009a1f1f7223 */ /* 0x000fe2000000000c */
[----:B------:R-:W-:Y:S02]  /*6280*/  IADD3.X R11, R167, R159, R97, P3, P4 ;  /* 0x0000009fa70b7210 */ /* 0x000fe40001fe8461 */
[----:B------:R-:W-:Y:S02]  /*6290*/  ISETP.GT.AND P3, PT, R0, 0x10, P0 ;  /* 0x000000100000780c */ /* 0x000fe40000764270 */
[----:B------:R-:W-:-:S05]  /*62a0*/  F2FP.TF32.F32.PACK_B R31, R31 ;  /* 0x0000001fff1f723e */ /* 0x000fca00024050ff */
[----:B------:R0:W-:Y:S06]  /*62b0*/  @P2 STG.E desc[UR36][R10.64+0x24], R31 ;  /* 0x0000241f0a002986 */ /* 0x0001ec000c101924 */
[----:B------:R-:W-:Y:S05]  /*62c0*/  @!P3 BRA `(.L_x_175) ;  /* 0x000000000004b947 */ /* 0x000fea0003800000 */
[----:B------:R0:W5:Y:S02]  /*62d0*/  LDG.E.LTC128B R168, desc[UR36][R4.64+0x40] ;  /* 0x0000402404a87981 */ /* 0x000164000c1e1920 */
.L_x_175:
[----:B------:R-:W-:Y:S05]  /*62e0*/  BSYNC B1 ;  /* 0x0000000000017941 */ /* 0x000fea0003800000 */
.L_x_174:
        /* <DEDUP_REMOVED lines=9> */
.L_x_177:
[----:B------:R-:W-:Y:S05]  /*6380*/  BSYNC B1 ;  /* 0x0000000000017941 */ /* 0x000fea0003800000 */
.L_x_176:
        /* <DEDUP_REMOVED lines=9> */
.L_x_179:
[----:B------:R-:W-:Y:S05]  /*6420*/  BSYNC B1 ;  /* 0x0000000000017941 */ /* 0x000fea0003800000 */
.L_x_178:
[----:B-----5:R-:W-:Y:S01]  /*6430*/  LOP3.LUT R12, R168, 0xffffe000, RZ, 0xc0, !PT ;  /* 0xffffe000a80c7812 */ /* 0x020fe200078ec0ff */
[----:B------:R-:W-:Y:S01]  /*6440*/  BSSY B1, `(.L_x_180) ;  /* 0x0000008000017945 */ /* 0x000fe20003800000 */
[----:B------:R-:W-:-:S03]  /*6450*/  ISETP.GT.AND P2, PT, R0, 0x11, P1 ;  /* 0x000000110000780c */ /* 0x000fc60000f44270 */
[----:B0-----:R-:W-:-:S04]  /*6460*/  FMUL R13, R12, R155 ;  /* 0x0000009b0c0d7220 */ /* 0x001fc80000400000 */
[----:B------:R-:W-:-:S05]  /*6470*/  FFMA R13, R34, R154, R13 ;  /* 0x0000009a220d7223 */ /* 0x000fca000000000d */
[----:B------:R-:W-:-:S05]  /*6480*/  F2FP.TF32.F32.PACK_B R13, R13 ;  /* 0x0000000dff0d723e */ /* 0x000fca00024050ff */
[----:B------:R0:W-:Y:S01]  /*6490*/  @P3 STG.E desc[UR36][R10.64+0x40], R13 ;  /* 0x0000400d0a003986 */ /* 0x0001e2000c101924 */
[----:B------:R-:W-:Y:S05]  /*64a0*/  @!P2 BRA `(.L_x_181) ;  /* 0x000000000004a947 */ /* 0x000fea0003800000 */
[----:B------:R0:W5:Y:S02]  /*64b0*/  LDG.E.LTC128B R168, desc[UR36][R8.64+0x44] ;  /* 0x0000442408a87981 */ /* 0x000164000c1e1920 */
.L_x_181:
[----:B------:R-:W-:Y:S05]  /*64c0*/  BSYNC B1 ;  /* 0x0000000000017941 */ /* 0x000fea0003800000 */
.L_x_180:
        /* <DEDUP_REMOVED lines=9> */
.L_x_183:
[----:B------:R-:W-:Y:S05]  /*6560*/  BSYNC B1 ;  /* 0x0000000000017941 */ /* 0x000fea0003800000 */
.L_x_182:
        /* <DEDUP_REMOVED lines=9> */
.L_x_185:
[----:B------:R-:W-:Y:S05]  /*6600*/  BSYNC B1 ;  /* 0x0000000000017941 */ /* 0x000fea0003800000 */
.L_x_184:
        /* <DEDUP_REMOVED lines=9> */
.L_x_187:
[----:B------:R-:W-:Y:S05]  /*66a0*/  BSYNC B1 ;  /* 0x0000000000017941 */ /* 0x000fea0003800000 */
.L_x_186:
        /* <DEDUP_REMOVED lines=9> */
.L_x_189:
[----:B------:R-:W-:Y:S05]  /*6740*/  BSYNC B1 ;  /* 0x0000000000017941 */ /* 0x000fea0003800000 */
.L_x_188:
        /* <DEDUP_REMOVED lines=9> */
.L_x_191:
[----:B------:R-:W-:Y:S05]  /*67e0*/  BSYNC B1 ;  /* 0x0000000000017941 */ /* 0x000fea0003800000 */
.L_x_190:
        /* <DEDUP_REMOVED lines=9> */
.L_x_193:
[----:B------:R-:W-:Y:S05]  /*6880*/  BSYNC B1 ;  /* 0x0000000000017941 */ /* 0x000fea0003800000 */
.L_x_192:
        /* <DEDUP_REMOVED lines=9> */
.L_x_195:
[----:B------:R-:W-:Y:S05]  /*6920*/  BSYNC B1 ;  /* 0x0000000000017941 */ /* 0x000fea0003800000 */
.L_x_194:
        /* <DEDUP_REMOVED lines=9> */
.L_x_197:
[----:B------:R-:W-:Y:S05]  /*69c0*/  BSYNC B1 ;  /* 0x0000000000017941 */ /* 0x000fea0003800000 */
.L_x_196:
        /* <DEDUP_REMOVED lines=9> */
.L_x_199:
[----:B------:R-:W-:Y:S05]  /*6a60*/  BSYNC B1 ;  /* 0x0000000000017941 */ /* 0x000fea0003800000 */
.L_x_198:
        /* <DEDUP_REMOVED lines=9> */
.L_x_201:
[----:B------:R-:W-:Y:S05]  /*6b00*/  BSYNC B1 ;  /* 0x0000000000017941 */ /* 0x000fea0003800000 */
.L_x_200:
        /* <DEDUP_REMOVED lines=9> */
.L_x_203:
[----:B------:R-:W-:Y:S05]  /*6ba0*/  BSYNC B1 ;  /* 0x0000000000017941 */ /* 0x000fea0003800000 */
.L_x_202:
        /* <DEDUP_REMOVED lines=9> */
.L_x_205:
[----:B------:R-:W-:Y:S05]  /*6c40*/  BSYNC B1 ;  /* 0x0000000000017941 */ /* 0x000fea0003800000 */
.L_x_204:
        /* <DEDUP_REMOVED lines=9> */
.L_x_207:
[----:B------:R-:W-:Y:S05]  /*6ce0*/  BSYNC B1 ;  /* 0x0000000000017941 */ /* 0x000fea0003800000 */
.L_x_206:
        /* <DEDUP_REMOVED lines=9> */
.L_x_209:
[----:B------:R-:W-:Y:S05]  /*6d80*/  BSYNC B1 ;  /* 0x0000000000017941 */ /* 0x000fea0003800000 */
.L_x_208:
        /* <DEDUP_REMOVED lines=9> */
.L_x_211:
[----:B------:R-:W-:Y:S05]  /*6e20*/  BSYNC B1 ;  /* 0x0000000000017941 */ /* 0x000fea0003800000 */
.L_x_210:
        /* <DEDUP_REMOVED lines=9> */
.L_x_213:
[----:B------:R-:W-:Y:S05]  /*6ec0*/  BSYNC B1 ;  /* 0x0000000000017941 */ /* 0x000fea0003800000 */
.L_x_212:
        /* <DEDUP_REMOVED lines=9> */
.L_x_215:
[----:B------:R-:W-:Y:S05]  /*6f60*/  BSYNC B1 ;  /* 0x0000000000017941 */ /* 0x000fea0003800000 */
.L_x_214:
        /* <DEDUP_REMOVED lines=9> */
.L_x_217:
[----:B------:R-:W-:Y:S05]  /*7000*/  BSYNC B1 ;  /* 0x0000000000017941 */ /* 0x000fea0003800000 */
.L_x_216:
        /* <DEDUP_REMOVED lines=9> */
.L_x_219:
[----:B------:R-:W-:Y:S05]  /*70a0*/  BSYNC B1 ;  /* 0x0000000000017941 */ /* 0x000fea0003800000 */
.L_x_218:
        /* <DEDUP_REMOVED lines=9> */
.L_x_221:
[----:B------:R-:W-:Y:S05]  /*7140*/  BSYNC B1 ;  /* 0x0000000000017941 */ /* 0x000fea0003800000 */
.L_x_220:
        /* <DEDUP_REMOVED lines=9> */
.L_x_223:
[----:B------:R-:W-:Y:S05]  /*71e0*/  BSYNC B1 ;  /* 0x0000000000017941 */ /* 0x000fea0003800000 */
.L_x_222:
        /* <DEDUP_REMOVED lines=9> */
.L_x_225:
[----:B------:R-:W-:Y:S05]  /*7280*/  BSYNC B1 ;  /* 0x0000000000017941 */ /* 0x000fea0003800000 */
.L_x_224:
        /* <DEDUP_REMOVED lines=9> */
.L_x_227:
[----:B------:R-:W-:Y:S05]  /*7320*/  BSYNC B1 ;  /* 0x0000000000017941 */ /* 0x000fea0003800000 */
.L_x_226:
        /* <DEDUP_REMOVED lines=9> */
.L_x_229:
[----:B------:R-:W-:Y:S05]  /*73c0*/  BSYNC B1 ;  /* 0x0000000000017941 */ /* 0x000fea0003800000 */
.L_x_228:
        /* <DEDUP_REMOVED lines=9> */
.L_x_231:
[----:B------:R-:W-:Y:S05]  /*7460*/  BSYNC B1 ;  /* 0x0000000000017941 */ /* 0x000fea0003800000 */
.L_x_230:
        /* <DEDUP_REMOVED lines=9> */
.L_x_233:
[----:B------:R-:W-:Y:S05]  /*7500*/  BSYNC B1 ;  /* 0x0000000000017941 */ /* 0x000fea0003800000 */
.L_x_232:
        /* <DEDUP_REMOVED lines=9> */
.L_x_235:
[----:B------:R-:W-:Y:S05]  /*75a0*/  BSYNC B1 ;  /* 0x0000000000017941 */ /* 0x000fea0003800000 */
.L_x_234:
        /* <DEDUP_REMOVED lines=9> */
.L_x_237:
[----:B------:R-:W-:Y:S05]  /*7640*/  BSYNC B1 ;  /* 0x0000000000017941 */ /* 0x000fea0003800000 */
.L_x_236:
        /* <DEDUP_REMOVED lines=9> */
.L_x_239:
[----:B------:R-:W-:Y:S05]  /*76e0*/  BSYNC B1 ;  /* 0x0000000000017941 */ /* 0x000fea0003800000 */
.L_x_238:
        /* <DEDUP_REMOVED lines=9> */
.L_x_241:
[----:B------:R-:W-:Y:S05]  /*7780*/  BSYNC B1 ;  /* 0x0000000000017941 */ /* 0x000fea0003800000 */
.L_x_240:
        /* <DEDUP_REMOVED lines=9> */
.L_x_243:
[----:B------:R-:W-:Y:S05]  /*7820*/  BSYNC B1 ;  /* 0x0000000000017941 */ /* 0x000fea0003800000 */
.L_x_242:
        /* <DEDUP_REMOVED lines=9> */
.L_x_245:
[----:B------:R-:W-:Y:S05]  /*78c0*/  BSYNC B1 ;  /* 0x0000000000017941 */ /* 0x000fea0003800000 */
.L_x_244:
        /* <DEDUP_REMOVED lines=9> */
.L_x_247:
[----:B------:R-:W-:Y:S05]  /*7960*/  BSYNC B1 ;  /* 0x0000000000017941 */ /* 0x000fea0003800000 */
.L_x_246:
        /* <DEDUP_REMOVED lines=9> */
.L_x_249:
[----:B------:R-:W-:Y:S05]  /*7a00*/  BSYNC B1 ;  /* 0x0000000000017941 */ /* 0x000fea0003800000 */
.L_x_248:
        /* <DEDUP_REMOVED lines=9> */
.L_x_251:
[----:B------:R-:W-:Y:S05]  /*7aa0*/  BSYNC B1 ;  /* 0x0000000000017941 */ /* 0x000fea0003800000 */
.L_x_250:
        /* <DEDUP_REMOVED lines=9> */
.L_x_253:
[----:B------:R-:W-:Y:S05]  /*7b40*/  BSYNC B1 ;  /* 0x0000000000017941 */ /* 0x000fea0003800000 */
.L_x_252:
        /* <DEDUP_REMOVED lines=9> */
.L_x_255:
[----:B------:R-:W-:Y:S05]  /*7be0*/  BSYNC B1 ;  /* 0x0000000000017941 */ /* 0x000fea0003800000 */
.L_x_254:
        /* <DEDUP_REMOVED lines=9> */
.L_x_257:
[----:B------:R-:W-:Y:S05]  /*7c80*/  BSYNC B1 ;  /* 0x0000000000017941 */ /* 0x000fea0003800000 */
.L_x_256:
        /* <DEDUP_REMOVED lines=9> */
.L_x_259:
[----:B------:R-:W-:Y:S05]  /*7d20*/  BSYNC B1 ;  /* 0x0000000000017941 */ /* 0x000fea0003800000 */
.L_x_258:
        /* <DEDUP_REMOVED lines=9> */
.L_x_261:
[----:B------:R-:W-:Y:S05]  /*7dc0*/  BSYNC B1 ;  /* 0x0000000000017941 */ /* 0x000fea0003800000 */
.L_x_260:
        /* <DEDUP_REMOVED lines=9> */
.L_x_263:
[----:B------:R-:W-:Y:S05]  /*7e60*/  BSYNC B1 ;  /* 0x0000000000017941 */ /* 0x000fea0003800000 */
.L_x_262:
        /* <DEDUP_REMOVED lines=9> */
.L_x_265:
[----:B------:R-:W-:Y:S05]  /*7f00*/  BSYNC B1 ;  /* 0x0000000000017941 */ /* 0x000fea0003800000 */
.L_x_264:
        /* <DEDUP_REMOVED lines=9> */
.L_x_267:
[----:B------:R-:W-:Y:S05]  /*7fa0*/  BSYNC B1 ;  /* 0x0000000000017941 */ /* 0x000fea0003800000 */
.L_x_266:
        /* <DEDUP_REMOVED lines=9> */
.L_x_269:
[----:B------:R-:W-:Y:S05]  /*8040*/  BSYNC B1 ;  /* 0x0000000000017941 */ /* 0x000fea0003800000 */
.L_x_268:
        /* <DEDUP_REMOVED lines=9> */
.L_x_271:
[----:B------:R-:W-:Y:S05]  /*80e0*/  BSYNC B1 ;  /* 0x0000000000017941 */ /* 0x000fea0003800000 */
.L_x_270:
        /* <DEDUP_REMOVED lines=9> */
.L_x_273:
[----:B------:R-:W-:Y:S05]  /*8180*/  BSYNC B1 ;  /* 0x0000000000017941 */ /* 0x000fea0003800000 */
.L_x_272:
        /* <DEDUP_REMOVED lines=9> */
.L_x_275:
[----:B------:R-:W-:Y:S05]  /*8220*/  BSYNC B1 ;  /* 0x0000000000017941 */ /* 0x000fea0003800000 */
.L_x_274:
        /* <DEDUP_REMOVED lines=9> */
.L_x_277:
[----:B------:R-:W-:Y:S05]  /*82c0*/  BSYNC B1 ;  /* 0x0000000000017941 */ /* 0x000fea0003800000 */
.L_x_276:
        /* <DEDUP_REMOVED lines=9> */
.L_x_279:
[----:B------:R-:W-:Y:S05]  /*8360*/  BSYNC B1 ;  /* 0x0000000000017941 */ /* 0x000fea0003800000 */
.L_x_278:
        /* <DEDUP_REMOVED lines=9> */
.L_x_281:
[----:B------:R-:W-:Y:S05]  /*8400*/  BSYNC B1 ;  /* 0x0000000000017941 */ /* 0x000fea0003800000 */
.L_x_280:
[----:B0-2--5:R-:W-:Y:S01]  /*8410*/  LOP3.LUT R4, R168, 0xffffe000, RZ, 0xc0, !PT ;  /* 0xffffe000a8047812 */ /* 0x025fe200078ec0ff */
        /* <DEDUP_REMOVED lines=8> */
.L_x_283:
[----:B------:R-:W-:Y:S05]  /*84a0*/  BSYNC B1 ;  /* 0x0000000000017941 */ /* 0x000fea0003800000 */
.L_x_282:
[----:B-----5:R-:W-:Y:S01]  /*84b0*/  LOP3.LUT R4, R168, 0xffffe000, RZ, 0xc0, !PT ;  /* 0xffffe000a8047812 */ /* 0x020fe200078ec0ff */
[----:B------:R-:W-:Y:S01]  /*84c0*/  BSSY B1, `(.L_x_284) ;  /* 0x000000a000017945 */ /* 0x000fe20003800000 */
[----:B------:R-:W-:-:S03]  /*84d0*/  ISETP.GT.AND P1, PT, R0, 0x79, P1 ;  /* 0x000000790000780c */ /* 0x000fc60000f24270 */
[----:B------:R-:W-:Y:S01]  /*84e0*/  FMUL R5, R4, R155 ;  /* 0x0000009b04057220 */ /* 0x000fe20000400000 */
[----:B------:R-:W-:-:S03]  /*84f0*/  @P2 IMAD.MOV.U32 R4, RZ, RZ, R10 ;  /* 0x000000ffff042224 */ /* 0x000fc600078e000a */
[----:B0-----:R-:W-:Y:S01]  /*8500*/  FFMA R7, R86, R154, R5 ;  /* 0x0000009a56077223 */ /* 0x001fe20000000005 */
[----:B------:R-:W-:-:S04]  /*8510*/  @P2 IMAD.MOV.U32 R5, RZ, RZ, R11 ;  /* 0x000000ffff052224 */ /* 0x000fc800078e000b */
[----:B------:R-:W-:-:S05]  /*8520*/  F2FP.TF32.F32.PACK_B R7, R7 ;  /* 0x00000007ff07723e */ /* 0x000fca00024050ff */
[----:B------:R0:W-:Y:S01]  /*8530*/  @P2 STG.E desc[UR36][R4.64+0x1e0], R7 ;  /* 0x0001e00704002986 */ /* 0x0001e2000c101924 */
[----:B------:R-:W-:Y:S05]  /*8540*/  @!P1 BRA `(.L_x_285) ;  /* 0x0000000000049947 */ /* 0x000fea0003800000 */
[----:B------:R0:W5:Y:S02]  /*8550*/  LDG.E.LTC128B R168, desc[UR36][R8.64+0x1e4] ;  /* 0x0001e42408a87981 */ /* 0x000164000c1e1920 */
.L_x_285:
[----:B------:R-:W-:Y:S05]  /*8560*/  BSYNC B1 ;  /* 0x0000000000017941 */ /* 0x000fea0003800000 */
.L_x_284:
[----:B------:R-:W-:Y:S05]  /*8570*/  @!P1 BRA `(.L_x_286) ;  /* 0x00000024004c9947 */ /* 0x000fea0003800000 */
[----:B-----5:R-:W-:-:S05]  /*8580*/  LOP3.LUT R168, R168, 0xffffe000, RZ, 0xc0, !PT ;  /* 0xffffe000a8a87812 */ /* 0x020fca00078ec0ff */
[----:B------:R-:W-:-:S04]  /*8590*/  FMUL R168, R168, R155 ;  /* 0x0000009ba8a87220 */ /* 0x000fc80000400000 */
[----:B------:R-:W-:-:S05]  /*85a0*/  FFMA R87, R87, R154, R168 ;  /* 0x0000009a57577223 */ /* 0x000fca00000000a8 */
[----:B------:R-:W-:-:S05]  /*85b0*/  F2FP.TF32.F32.PACK_B R87, R87 ;  /* 0x00000057ff57723e */ /* 0x000fca00024050ff */
[----:B------:R0:W-:Y:S01]  /*85c0*/  STG.E desc[UR36][R10.64+0x1e4], R87 ;  /* 0x0001e4570a007986 */ /* 0x0001e2000c101924 */
[----:B------:R-:W-:Y:S05]  /*85d0*/  BRA `(.L_x_286) ;  /* 0x0000002400347947 */ /* 0x000fea0003800000 */
.L_x_35:
[----:B------:R-:W-:Y:S01]  /*85e0*/  ULDC.64 UR4, c[0x0][0x5c0] ;  /* 0x0001700000047ab9 */ /* 0x000fe20000000a00 */
[-C--:B------:R-:W-:Y:S01]  /*85f0*/  FMUL R15, R88, R154.reuse ;  /* 0x0000009a580f7220 */ /* 0x080fe20000400000 */
[----:B------:R-:W-:Y:S01]  /*8600*/  ISETP.GT.AND P4, PT, R0, 0x1, P1 ;  /* 0x000000010000780c */ /* 0x000fe20000f84270 */
[-C--:B------:R-:W-:Y:S01]  /*8610*/  FMUL R89, R89, R154.reuse ;  /* 0x0000009a59597220 */ /* 0x080fe20000400000 */
[----:B------:R-:W-:Y:S01]  /*8620*/  LEA R6, P0, R168, UR4, 0x2 ;  /* 0x00000004a8067c11 */ /* 0x000fe2000f8010ff */
[----:B------:R-:W-:Y:S01]  /*8630*/  IMAD.SHL.U32 R11, R4, 0x20, RZ ;  /* 0x00000020040b7824 */ /* 0x000fe200078e00ff */
[----:B------:R-:W-:Y:S01]  /*8640*/  F2FP.TF32.F32.PACK_B R15, R15 ;  /* 0x0000000fff0f723e */ /* 0x000fe200024050ff */
[-C--:B------:R-:W-:Y:S01]  /*8650*/  FMUL R21, R90, R154.reuse ;  /* 0x0000009a5a157220 */ /* 0x080fe20000400000 */
[----:B------:R-:W-:Y:S01]  /*8660*/  LEA.HI.X R7, R168, UR5, R175, 0x2, P0 ;  /* 0x00000005a8077c11 */ /* 0x000fe200080f14af */
[-C--:B------:R-:W-:Y:S01]  /*8670*/  FMUL R91, R91, R154.reuse ;  /* 0x0000009a5b5b7220 */ /* 0x080fe20000400000 */
[----:B------:R-:W-:Y:S01]  /*8680*/  F2FP.TF32.F32.PACK_B R89, R89 ;  /* 0x00000059ff59723e */ /* 0x000fe200024050ff */
[-C--:B------:R-:W-:Y:S01]  /*8690*/  FMUL R93, R93, R154.reuse ;  /* 0x0000009a5d5d7220 */ /* 0x080fe20000400000 */
[----:B------:R-:W-:Y:S01]  /*86a0*/  ISETP.GT.AND P0, PT, R157, 0x8, PT ;  /* 0x000000089d00780c */ /* 0x000fe20003f04270 */
[----:B------:R0:W-:Y:S01]  /*86b0*/  @P2 STG.E desc[UR36][R6.64], R15 ;  /* 0x0000000f06002986 */ /* 0x0001e2000c101924 */
[----:B------:R-:W-:Y:S01]  /*86c0*/  SHF.L.U64.HI R9, R4, 0x5, R5 ;  /* 0x0000000504097819 */ /* 0x000fe20000010205 */
[----:B------:R-:W-:Y:S01]  /*86d0*/  FMUL R23, R94, R154 ;  /* 0x0000009a5e177220 */ /* 0x000fe20000400000 */
[----:B------:R-:W-:Y:S01]  /*86e0*/  IADD3 R12, P2, R11, R6, RZ ;  /* 0x000000060b0c7210 */ /* 0x000fe20007f5e0ff */
[----:B------:R-:W-:Y:S01]  /*86f0*/  @P4 STG.E desc[UR36][R6.64+0x4], R89 ;  /* 0x0000045906004986 */ /* 0x000fe2000c101924 */
[C---:B------:R-:W-:Y:S01]  /*8700*/  ISETP.GT.AND P3, PT, R0.reuse, RZ, P0 ;  /* 0x000000ff0000720c */ /* 0x040fe20000764270 */
[-C--:B------:R-:W-:Y:S01]  /*8710*/  FMUL R95, R95, R154.reuse ;  /* 0x0000009a5f5f7220 */ /* 0x080fe20000400000 */
[C---:B------:R-:W-:Y:S01]  /*8720*/  ISETP.GT.AND P4, PT, R0.reuse, 0x1, P0 ;  /* 0x000000010000780c */ /* 0x040fe20000784270 */
[----:B------:R-:W-:Y:S01]  /*8730*/  IMAD.X R13, R9, 0x1, R7, P2 ;  /* 0x00000001090d7824 */ /* 0x000fe200010e0607 */
[----:B------:R-:W-:Y:S01]  /*8740*/  ISETP.GT.AND P2, PT, R0, 0x8, P1 ;  /* 0x000000080000780c */ /* 0x000fe20000f44270 */
[-C--:B------:R-:W-:Y:S01]  /*8750*/  FMUL R97, R97, R154.reuse ;  /* 0x0000009a61617220 */ /* 0x080fe20000400000 */
[----:B------:R-:W-:Y:S01]  /*8760*/  F2FP.TF32.F32.PACK_B R21, R21 ;  /* 0x00000015ff15723e */ /* 0x000fe200024050ff */
[-C--:B0-----:R-:W-:Y:S01]  /*8770*/  FMUL R15, R92, R154.reuse ;  /* 0x0000009a5c0f7220 */ /* 0x081fe20000400000 */
[----:B------:R-:W-:Y:S01]  /*8780*/  F2FP.TF32.F32.PACK_B R91, R91 ;  /* 0x0000005bff5b723e */ /* 0x000fe200024050ff */
[-C--:B------:R-:W-:Y:S01]  /*8790*/  FMUL R99, R99, R154.reuse ;  /* 0x0000009a63637220 */ /* 0x080fe20000400000 */
[----:B------:R-:W-:Y:S01]  /*87a0*/  F2FP.TF32.F32.PACK_B R93, R93 ;  /* 0x0000005dff5d723e */ /* 0x000fe200024050ff */
[-C--:B------:R-:W-:Y:S01]  /*87b0*/  FMUL R101, R101, R154.reuse ;  /* 0x0000009a65657220 */ /* 0x080fe20000400000 */
[----:B------:R-:W-:Y:S01]  /*87c0*/  F2FP.TF32.F32.PACK_B R15, R15 ;  /* 0x0000000fff0f723e */ /* 0x000fe200024050ff */
[----:B------:R0:W-:Y:S01]  /*87d0*/  @P3 STG.E desc[UR36][R12.64], R21 ;  /* 0x000000150c003986 */ /* 0x0001e2000c101924 */
[C---:B------:R-:W-:Y:S01]  /*87e0*/  ISETP.GT.AND P3, PT, R0.reuse, 0x9, P1 ;  /* 0x000000090000780c */ /* 0x040fe20000f64270 */
[-C--:B------:R-:W-:Y:S01]  /*87f0*/  FMUL R103, R103, R154.reuse ;  /* 0x0000009a67677220 */ /* 0x080fe20000400000 */
[----:B------:R-:W-:Y:S01]  /*8800*/  F2FP.TF32.F32.PACK_B R23, R23 ;  /* 0x00000017ff17723e */ /* 0x000fe200024050ff */
[----:B------:R-:W-:Y:S01]  /*8810*/  @P4 STG.E desc[UR36][R12.64+0x4], R91 ;  /* 0x0000045b0c004986 */ /* 0x000fe2000c101924 */
[C---:B------:R-:W-:Y:S01]  /*8820*/  ISETP.GT.AND P4, PT, R0.reuse, 0x8, P0 ;  /* 0x000000080000780c */ /* 0x040fe20000784270 */
[-C--:B------:R-:W-:Y:S01]  /*8830*/  FMUL R105, R105, R154.reuse ;  /* 0x0000009a69697220 */ /* 0x080fe20000400000 */
[----:B------:R-:W-:Y:S01]  /*8840*/  F2FP.TF32.F32.PACK_B R95, R95 ;  /* 0x0000005fff5f723e */ /* 0x000fe200024050ff */
[----:B------:R1:W-:Y:S01]  /*8850*/  @P2 STG.E desc[UR36][R6.64+0x20], R15 ;  /* 0x0000200f06002986 */ /* 0x0003e2000c101924 */
[----:B------:R-:W-:Y:S01]  /*8860*/  ISETP.GT.AND P2, PT, R0, 0x9, P0 ;  /* 0x000000090000780c */ /* 0x000fe20000744270 */
[-C--:B------:R-:W-:Y:S01]  /*8870*/  FMUL R107, R107, R154.reuse ;  /* 0x0000009a6b6b7220 */ /* 0x080fe20000400000 */
[----:B------:R-:W-:Y:S01]  /*8880*/  F2FP.TF32.F32.PACK_B R97, R97 ;  /* 0x00000061ff61723e */ /* 0x000fe200024050ff */
[-C--:B0-----:R-:W-:Y:S01]  /*8890*/  FMUL R21, R98, R154.reuse ;  /* 0x0000009a62157220 */ /* 0x081fe20000400000 */
[----:B------:R-:W-:Y:S01]  /*88a0*/  F2FP.TF32.F32.PACK_B R99, R99 ;  /* 0x00000063ff63723e */ /* 0x000fe200024050ff */
[----:B------:R-:W-:Y:S01]  /*88b0*/  @P3 STG.E desc[UR36][R6.64+0x24], R93 ;  /* 0x0000245d06003986 */ /* 0x000fe2000c101924 */
[C---:B------:R-:W-:Y:S01]  /*88c0*/  ISETP.GT.AND P3, PT, R0.reuse, 0x10, P1 ;  /* 0x000000100000780c */ /* 0x040fe20000f64270 */
[-C--:B------:R-:W-:Y:S01]  /*88d0*/  FMUL R109, R109, R154.reuse ;  /* 0x0000009a6d6d7220 */ /* 0x080fe20000400000 */
[----:B------:R-:W-:Y:S01]  /*88e0*/  F2FP.TF32.F32.PACK_B R21, R21 ;  /* 0x00000015ff15723e */ /* 0x000fe200024050ff */
[----:B------:R0:W-:Y:S01]  /*88f0*/  @P4 STG.E desc[UR36][R12.64+0x20], R23 ;  /* 0x000020170c004986 */ /* 0x0001e2000c101924 */
[----:B------:R-:W-:Y:S01]  /*8900*/  ISETP.GT.AND P4, PT, R0, 0x11, P1 ;  /* 0x000000110000780c */ /* 0x000fe20000f84270 */
[-C--:B-1----:R-:W-:Y:S01]  /*8910*/  FMUL R15, R96, R154.reuse ;  /* 0x0000009a600f7220 */ /* 0x082fe20000400000 */
[----:B------:R-:W-:Y:S01]  /*8920*/  F2FP.TF32.F32.PACK_B R101, R101 ;  /* 0x00000065ff65723e */ /* 0x000fe200024050ff */
[----:B------:R-:W-:Y:S01]  /*8930*/  @P2 STG.E desc[UR36][R12.64+0x24], R95 ;  /* 0x0000245f0c002986 */ /* 0x000fe2000c101924 */
[C---:B------:R-:W-:Y:S01]  /*8940*/  ISETP.GT.AND P2, PT, R0.reuse, 0x10, P0 ;  /* 0x000000100000780c */ /* 0x040fe20000744270 */
[-C--:B------:R-:W-:Y:S01]  /*8950*/  FMUL R111, R111, R154.reuse ;  /* 0x0000009a6f6f7220 */ /* 0x080fe20000400000 */
[----:B------:R-:W-:Y:S01]  /*8960*/  F2FP.TF32.F32.PACK_B R15, R15 ;  /* 0x0000000fff0f723e */ /* 0x000fe200024050ff */
[-C--:B------:R-:W-:Y:S01]  /*8970*/  FMUL R113, R113, R154.reuse ;  /* 0x0000009a71717220 */ /* 0x080fe20000400000 */
[----:B------:R-:W-:Y:S01]  /*8980*/  F2FP.TF32.F32.PACK_B R103, R103 ;  /* 0x00000067ff67723e */ /* 0x000fe200024050ff */
[-C--:B------:R-:W-:Y:S01]  /*8990*/  FMUL R115, R115, R154.reuse ;  /* 0x0000009a73737220 */ /* 0x080fe20000400000 */
[----:B------:R-:W-:Y:S01]  /*89a0*/  F2FP.TF32.F32.PACK_B R105, R105 ;  /* 0x00000069ff69723e */ /* 0x000fe200024050ff */
[----:B------:R1:W-:Y:S01]  /*89b0*/  @P3 STG.E desc[UR36][R6.64+0x40], R15 ;  /* 0x0000400f06003986 */ /* 0x0003e2000c101924 */
[----:B------:R-:W-:Y:S01]  /*89c0*/  ISETP.GT.AND P3, PT, R0, 0x11, P0 ;  /* 0x000000110000780c */ /* 0x000fe20000764270 */
        /* <DEDUP_REMOVED lines=10> */
[-C--:B-1----:R-:W-:Y:S01]  /*8a70*/  FMUL R15, R102, R154.reuse ;  /* 0x0000009a660f7220 */ /* 0x082fe20000400000 */
[----:B------:R-:W-:Y:S01]  /*8a80*/  F2FP.TF32.F32.PACK_B R111, R111 ;  /* 0x0000006fff6f723e */ /* 0x000fe200024050ff */
[----:B------:R-:W-:Y:S01]  /*8a90*/  @P3 STG.E desc[UR36][R12.64+0x44], R99 ;  /* 0x000044630c003986 */ /* 0x000fe2000c101924 */
[C---:B------:R-:W-:Y:S01]  /*8aa0*/  ISETP.GT.AND P3, PT, R0.reuse, 0x18, P0 ;  /* 0x000000180000780c */ /* 0x040fe20000764270 */
        /* <DEDUP_REMOVED lines=83> */
[----:B------:R-:W-:Y:S01]  /*8fe0*/  ISETP.GT.AND P3, PT, R0, 0x40, P1 ;  /* 0x000000400000780c */ /* 0x000fe20000f64270 */
        /* <DEDUP_REMOVED lines=35> */
[----:B------:R-:W-:Y:S01]  /*9220*/  ISETP.GT.AND P2, PT, R0, 0x50, P1 ;  /* 0x000000500000780c */ /* 0x000fe20000f44270 */
[-C--:B------:R-:W-:Y:S01]  /*9230*/  FMUL R33, R33, R154.reuse ;  /* 0x0000009a21217220 */ /* 0x080fe20000400000 */
[----:B------:R-:W-:Y:S01]  /*9240*/  F2FP.TF32.F32.PACK_B R21, R21 ;  /* 0x00000015ff15723e */ /* 0x000fe200024050ff */
[-C--:B------:R-:W-:Y:S01]  /*9250*/  FMUL R35, R35, R154.reuse ;  /* 0x0000009a23237220 */ /* 0x080fe20000400000 */
[----:B------:R-:W-:Y:S01]  /*9260*/  SHF.L.U64.HI R5, R4, 0x9, R5 ;  /* 0x0000000904057819 */ /* 0x000fe20000010205 */
        /* <DEDUP_REMOVED lines=91> */
[C---:B------:R-:W-:Y:S01]  /*9820*/  ISETP.GT.AND P0, PT, R0.reuse, 0x79, P0 ;  /* 0x000000790000780c */ /* 0x040fe20000704270 */
[----:B------:R0:W-:Y:S01]  /*9830*/  @P2 STG.E desc[UR36][R12.64+0x1c0], R21 ;  /* 0x0001c0150c002986 */ /* 0x0001e2000c101924 */
[C---:B------:R-:W-:Y:S01]  /*9840*/  ISETP.GT.AND P2, PT, R0.reuse, 0x78, P1 ;  /* 0x000000780000780c */ /* 0x040fe20000f44270 */
[-C--:B------:R-:W-:Y:S01]  /*9850*/  FMUL R69, R69, R154.reuse ;  /* 0x0000009a45457220 */ /* 0x080fe20000400000 */
[----:B------:R-:W-:Y:S01]  /*9860*/  ISETP.GT.AND P1, PT, R0, 0x79, P1 ;  /* 0x000000790000780c */ /* 0x000fe20000f24270 */
[-C--:B------:R-:W-:Y:S01]  /*9870*/  FMUL R71, R71, R154.reuse ;  /* 0x0000009a47477220 */ /* 0x080fe20000400000 */
[----:B------:R-:W-:Y:S01]  /*9880*/  F2FP.TF32.F32.PACK_B R23, R23 ;  /* 0x00000017ff17723e */ /* 0x000fe200024050ff */
[----:B------:R-:W-:Y:S01]  /*9890*/  @P3 STG.E desc[UR36][R12.64+0x1c4], R147 ;  /* 0x0001c4930c003986 */ /* 0x000fe2000c101924 */
[----:B------:R-:W-:Y:S01]  /*98a0*/  F2FP.TF32.F32.PACK_B R57, R57 ;  /* 0x00000039ff39723e */ /* 0x000fe200024050ff */
[-C--:B------:R-:W-:Y:S01]  /*98b0*/  FMUL R73, R73, R154.reuse ;  /* 0x0000009a49497220 */ /* 0x080fe20000400000 */
[----:B------:R-:W-:Y:S01]  /*98c0*/  F2FP.TF32.F32.PACK_B R59, R59 ;  /* 0x0000003bff3b723e */ /* 0x000fe200024050ff */
[--C-:B------:R-:W-:Y:S01]  /*98d0*/  @P4 IMAD.MOV.U32 R14, RZ, RZ, R12.reuse ;  /* 0x000000ffff0e4224 */ /* 0x100fe200078e000c */
[----:B------:R-:W-:Y:S01]  /*98e0*/  F2FP.TF32.F32.PACK_B R61, R61 ;  /* 0x0000003dff3d723e */ /* 0x000fe200024050ff */
[--C-:B-1----:R-:W-:Y:S01]  /*98f0*/  @P4 IMAD.MOV.U32 R15, RZ, RZ, R13.reuse ;  /* 0x000000ffff0f4224 */ /* 0x102fe200078e000d */
[----:B------:R-:W-:Y:S01]  /*9900*/  F2FP.TF32.F32.PACK_B R63, R63 ;  /* 0x0000003fff3f723e */ /* 0x000fe200024050ff */
[----:B------:R1:W-:Y:S01]  /*9910*/  @P2 STG.E desc[UR36][R6.64+0x1e0], R23 ;  /* 0x0001e01706002986 */ /* 0x0003e2000c101924 */
[----:B0-----:R-:W-:Y:S01]  /*9920*/  IMAD.SHL.U32 R21, R4, 0x200, RZ ;  /* 0x0000020004157824 */ /* 0x001fe200078e00ff */
[----:B------:R-:W-:Y:S01]  /*9930*/  F2FP.TF32.F32.PACK_B R65, R65 ;  /* 0x00000041ff41723e */ /* 0x000fe200024050ff */
[-C--:B------:R-:W-:Y:S01]  /*9940*/  FMUL R75, R75, R154.reuse ;  /* 0x0000009a4b4b7220 */ /* 0x080fe20000400000 */
[----:B------:R-:W-:Y:S01]  /*9950*/  @P1 STG.E desc[UR36][R6.64+0x1e4], R149 ;  /* 0x0001e49506001986 */ /* 0x000fe2000c101924 */
[----:B------:R-:W-:Y:S01]  /*9960*/  ISETP.GT.AND P1, PT, R157, 0x80, PT ;  /* 0x000000809d00780c */ /* 0x000fe20003f24270 */
[----:B------:R-:W-:Y:S01]  /*9970*/  FMUL R77, R77, R154 ;  /* 0x0000009a4d4d7220 */ /* 0x000fe20000400000 */
[----:B------:R-:W-:Y:S01]  /*9980*/  IADD3 R4, P3, R21, R6, RZ ;  /* 0x0000000615047210 */ /* 0x000fe20007f7e0ff */
[----:B------:R0:W-:Y:S01]  /*9990*/  @P4 STG.E desc[UR36][R14.64+0x1e0], R89 ;  /* 0x0001e0590e004986 */ /* 0x0001e2000c101924 */
[----:B------:R-:W-:Y:S01]  /*99a0*/  ISETP.GT.AND P4, PT, R0, RZ, P1 ;  /* 0x000000ff0000720c */ /* 0x000fe20000f84270 */
[-C--:B------:R-:W-:Y:S01]  /*99b0*/  FMUL R79, R79, R154.reuse ;  /* 0x0000009a4f4f7220 */ /* 0x080fe20000400000 */
[----:B------:R-:W-:Y:S01]  /*99c0*/  F2FP.TF32.F32.PACK_B R67, R67 ;  /* 0x00000043ff43723e */ /* 0x000fe200024050ff */
[-C--:B-1----:R-:W-:Y:S01]  /*99d0*/  FMUL R23, R28, R154.reuse ;  /* 0x0000009a1c177220 */ /* 0x082fe20000400000 */
[----:B------:R-:W-:Y:S01]  /*99e0*/  F2FP.TF32.F32.PACK_B R69, R69 ;  /* 0x00000045ff45723e */ /* 0x000fe200024050ff */
[-C--:B------:R-:W-:Y:S01]  /*99f0*/  FMUL R81, R81, R154.reuse ;  /* 0x0000009a51517220 */ /* 0x080fe20000400000 */
[----:B------:R-:W-:Y:S01]  /*9a00*/  F2FP.TF32.F32.PACK_B R71, R71 ;  /* 0x00000047ff47723e */ /* 0x000fe200024050ff */
[-C--:B------:R-:W-:Y:S01]  /*9a10*/  FMUL R83, R83, R154.reuse ;  /* 0x0000009a53537220 */ /* 0x080fe20000400000 */
[----:B------:R-:W-:Y:S01]  /*9a20*/  F2FP.TF32.F32.PACK_B R23, R23 ;  /* 0x00000017ff17723e */ /* 0x000fe200024050ff */
[-C--:B------:R-:W-:Y:S01]  /*9a30*/  FMUL R85, R85, R154.reuse ;  /* 0x0000009a55557220 */ /* 0x080fe20000400000 */
[----:B------:R-:W-:Y:S01]  /*9a40*/  F2FP.TF32.F32.PACK_B R73, R73 ;  /* 0x00000049ff49723e */ /* 0x000fe200024050ff */
[----:B0-----:R-:W-:Y:S01]  /*9a50*/  @P0 IMAD.MOV.U32 R14, RZ, RZ, R12 ;  /* 0x000000ffff0e0224 */ /* 0x001fe200078e000c */
[----:B------:R-:W-:Y:S01]  /*9a60*/  F2FP.TF32.F32.PACK_B R75, R75 ;  /* 0x0000004bff4b723e */ /* 0x000fe200024050ff */
[----:B------:R-:W-:Y:S01]  /*9a70*/  @P0 IMAD.MOV.U32 R15, RZ, RZ, R13 ;  /* 0x000000ffff0f0224 */ /* 0x000fe200078e000d */
[----:B------:R-:W-:Y:S01]  /*9a80*/  F2FP.TF32.F32.PACK_B R77, R77 ;  /* 0x0000004dff4d723e */ /* 0x000fe200024050ff */
[----:B------:R-:W-:Y:S01]  /*9a90*/  FMUL R87, R87, R154 ;  /* 0x0000009a57577220 */ /* 0x000fe20000400000 */
[----:B------:R-:W-:-:S02]  /*9aa0*/  F2FP.TF32.F32.PACK_B R79, R79 ;  /* 0x0000004fff4f723e */ /* 0x000fc400024050ff */
[----:B------:R0:W-:Y:S01]  /*9ab0*/  @P0 STG.E desc[UR36][R14.64+0x1e4], R151 ;  /* 0x0001e4970e000986 */ /* 0x0001e2000c101924 */
[----:B------:R-:W-:Y:S01]  /*9ac0*/  IADD3 R12, P0, P2, R11, R6, R21 ;  /* 0x000000060b0c7210 */ /* 0x000fe20007a1e015 */
[-C--:B------:R-:W-:Y:S01]  /*9ad0*/  FMUL R21, R24, R154.reuse ;  /* 0x0000009a18157220 */ /* 0x080fe20000400000 */
[----:B------:R-:W-:Y:S02]  /*9ae0*/  F2FP.TF32.F32.PACK_B R81, R81 ;  /* 0x00000051ff51723e */ /* 0x000fe400024050ff */
[----:B------:R-:W-:Y:S01]  /*9af0*/  IADD3.X R13, R9, R7, R5, P0, P2 ;  /* 0x00000007090d7210 */ /* 0x000fe200007e4405 */
[----:B------:R-:W-:Y:S01]  /*9b00*/  IMAD.X R5, R5, 0x1, R7, P3 ;  /* 0x0000000105057824 */ /* 0x000fe200018e0607 */
[----:B------:R-:W-:Y:S02]  /*9b10*/  ISETP.GT.AND P2, PT, R0, 0x1, P1 ;  /* 0x000000010000780c */ /* 0x000fe40000f44270 */
[----:B------:R-:W-:Y:S02]  /*9b20*/  ISETP.GT.AND P0, PT, R157, 0x88, PT ;  /* 0x000000889d00780c */ /* 0x000fe40003f04270 */
[----:B------:R-:W-:Y:S01]  /*9b30*/  F2FP.TF32.F32.PACK_B R21, R21 ;  /* 0x00000015ff15723e */ /* 0x000fe200024050ff */
[----:B0-----:R-:W-:Y:S01]  /*9b40*/  FMUL R15, R26, R154 ;  /* 0x0000009a1a0f7220 */ /* 0x001fe20000400000 */
[----:B------:R-:W-:-:S02]  /*9b50*/  ISETP.GT.AND P3, PT, R0, RZ, P0 ;  /* 0x000000ff0000720c */ /* 0x000fc40000764270 */
[----:B------:R-:W-:Y:S01]  /*9b60*/  F2FP.TF32.F32.PACK_B R83, R83 ;  /* 0x00000053ff53723e */ /* 0x000fe200024050ff */
[----:B------:R-:W-:Y:S01]  /*9b70*/  @P4 STG.E desc[UR36][R4.64], R21 ;  /* 0x0000001504004986 */ /* 0x000fe2000c101924 */
[----:B------:R-:W-:Y:S02]  /*9b80*/  IADD3 R6, P4, R11, R4, RZ ;  /* 0x000000040b067210 */ /* 0x000fe40007f9e0ff */
[----:B------:R-:W-:Y:S01]  /*9b90*/  F2FP.TF32.F32.PACK_B R15, R15 ;  /* 0x0000000fff0f723e */ /* 0x000fe200024050ff */
[----:B------:R-:W-:Y:S01]  /*9ba0*/  @P2 STG.E desc[UR36][R4.64+0x4], R25 ;  /* 0x0000041904002986 */ /* 0x000fe2000c101924 */
[C---:B------:R-:W-:Y:S01]  /*9bb0*/  ISETP.GT.AND P2, PT, R0.reuse, 0x1, P0 ;  /* 0x000000010000780c */ /* 0x040fe20000744270 */
[----:B------:R-:W-:Y:S01]  /*9bc0*/  IMAD.X R7, R9, 0x1, R5, P4 ;  /* 0x0000000109077824 */ /* 0x000fe200020e0605 */
[----:B------:R-:W-:Y:S02]  /*9bd0*/  ISETP.GT.AND P4, PT, R0, 0x8, P1 ;  /* 0x000000080000780c */ /* 0x000fe40000f84270 */
[----:B------:R-:W-:-:S02]  /*9be0*/  F2FP.TF32.F32.PACK_B R85, R85 ;  /* 0x00000055ff55723e */ /* 0x000fc400024050ff */
[----:B------:R0:W-:Y:S01]  /*9bf0*/  @P3 STG.E desc[UR36][R6.64], R15 ;  /* 0x0000000f06003986 */ /* 0x0001e2000c101924 */
[----:B------:R-:W-:Y:S02]  /*9c00*/  ISETP.GT.AND P3, PT, R0, 0x9, P1 ;  /* 0x000000090000780c */ /* 0x000fe40000f64270 */
[----:B------:R-:W-:-:S04]  /*9c10*/  F2FP.TF32.F32.PACK_B R87, R87 ;  /* 0x00000057ff57723e */ /* 0x000fc800024050ff */
[----:B------:R1:W-:Y:S01]  /*9c20*/  @P2 STG.E desc[UR36][R6.64+0x4], R27 ;  /* 0x0000041b06002986 */ /* 0x0003e2000c101924 */
[----:B------:R-:W-:-:S03]  /*9c30*/  ISETP.GT.AND P2, PT, R0, 0x8, P0 ;  /* 0x000000080000780c */ /* 0x000fc60000744270 */
[----:B------:R-:W-:Y:S01]  /*9c40*/  @P4 STG.E desc[UR36][R4.64+0x20], R23 ;  /* 0x0000201704004986 */ /* 0x000fe2000c101924 */
[----:B------:R-:W-:Y:S01]  /*9c50*/  IADD3 R8, P4, R11, R4, RZ ;  /* 0x000000040b087210 */ /* 0x000fe20007f9e0ff */
[-C--:B------:R-:W-:Y:S01]  /*9c60*/  FMUL R11, R30, R154.reuse ;  /* 0x0000009a1e0b7220 */ /* 0x080fe20000400000 */
[-C--:B0-----:R-:W-:Y:S01]  /*9c70*/  FMUL R15, R34, R154.reuse ;  /* 0x0000009a220f7220 */ /* 0x081fe20000400000 */
[----:B------:R-:W-:Y:S01]  /*9c80*/  @P3 STG.E desc[UR36][R4.64+0x24], R29 ;  /* 0x0000241d04003986 */ /* 0x000fe2000c101924 */
[----:B------:R-:W-:Y:S01]  /*9c90*/  ISETP.GT.AND P3, PT, R0, 0x9, P0 ;  /* 0x000000090000780c */ /* 0x000fe20000764270 */
[----:B------:R-:W-:Y:S01]  /*9ca0*/  IMAD.X R9, R9, 0x1, R5, P4 ;  /* 0x0000000109097824 */ /* 0x000fe200020e0605 */
[----:B------:R-:W-:Y:S01]  /*9cb0*/  F2FP.TF32.F32.PACK_B R11, R11 ;  /* 0x0000000bff0b723e */ /* 0x000fe200024050ff */
[----:B-1----:R-:W-:Y:S01]  /*9cc0*/  FMUL R7, R32, R154 ;  /* 0x0000009a20077220 */ /* 0x002fe20000400000 */
[C---:B------:R-:W-:Y:S02]  /*9cd0*/  ISETP.GT.AND P4, PT, R0.reuse, 0x11, P1 ;  /* 0x000000110000780c */ /* 0x040fe40000f84270 */
[----:B------:R-:W-:Y:S01]  /*9ce0*/  F2FP.TF32.F32.PACK_B R15, R15 ;  /* 0x0000000fff0f723e */ /* 0x000fe200024050ff */
[----:B------:R0:W-:Y:S01]  /*9cf0*/  @P2 STG.E desc[UR36][R8.64+0x20], R11 ;  /* 0x0000200b08002986 */ /* 0x0001e2000c101924 */
[----:B------:R-:W-:-:S02]  /*9d00*/  ISETP.GT.AND P2, PT, R0, 0x10, P1 ;  /* 0x000000100000780c */ /* 0x000fc40000f44270 */
[----:B------:R-:W-:-:S03]  /*9d10*/  F2FP.TF32.F32.PACK_B R7, R7 ;  /* 0x00000007ff07723e */ /* 0x000fc600024050ff */
[----:B------:R-:W-:Y:S01]  /*9d20*/  @P3 STG.E desc[UR36][R12.64+0x24], R31 ;  /* 0x0000241f0c003986 */ /* 0x000fe2000c101924 */
[----:B------:R-:W-:-:S03]  /*9d30*/  ISETP.GT.AND P3, PT, R0, 0x10, P0 ;  /* 0x000000100000780c */ /* 0x000fc60000764270 */
[----:B------:R-:W-:Y:S01]  /*9d40*/  @P4 STG.E desc[UR36][R4.64+0x44], R33 ;  /* 0x0000442104004986 */ /* 0x000fe2000c101924 */
[----:B------:R-:W-:Y:S01]  /*9d50*/  ISETP.GT.AND P4, PT, R0, 0x18, P1 ;  /* 0x000000180000780c */ /* 0x000fe20000f84270 */
[-C--:B0-----:R-:W-:Y:S01]  /*9d60*/  FMUL R9, R36, R154.reuse ;  /* 0x0000009a24097220 */ /* 0x081fe20000400000 */
[----:B------:R-:W-:Y:S01]  /*9d70*/  FMUL R11, R38, R154 ;  /* 0x0000009a260b7220 */ /* 0x000fe20000400000 */
[----:B------:R0:W-:Y:S01]  /*9d80*/  @P2 STG.E desc[UR36][R4.64+0x40], R7 ;  /* 0x0000400704002986 */ /* 0x0001e2000c101924 */
[----:B------:R-:W-:Y:S02]  /*9d90*/  ISETP.GT.AND P2, PT, R0, 0x11, P0 ;  /* 0x000000110000780c */ /* 0x000fe40000744270 */
[----:B------:R-:W-:Y:S02]  /*9da0*/  F2FP.TF32.F32.PACK_B R9, R9 ;  /* 0x00000009ff09723e */ /* 0x000fe400024050ff */
[----:B------:R-:W-:Y:S01]  /*9db0*/  F2FP.TF32.F32.PACK_B R11, R11 ;  /* 0x0000000bff0b723e */ /* 0x000fe200024050ff */
[----:B------:R-:W-:-:S02]  /*9dc0*/  @P3 IMAD.MOV.U32 R6, RZ, RZ, R12 ;  /* 0x000000ffff063224 */ /* 0x000fc400078e000c */
[----:B0-----:R-:W-:-:S05]  /*9dd0*/  @P3 IMAD.MOV.U32 R7, RZ, RZ, R13 ;  /* 0x000000ffff073224 */ /* 0x001fca00078e000d */
[----:B------:R0:W-:Y:S01]  /*9de0*/  @P3 STG.E desc[UR36][R6.64+0x40], R15 ;  /* 0x0000400f06003986 */ /* 0x0001e2000c101924 */
[----:B------:R-:W-:Y:S01]  /*9df0*/  ISETP.GT.AND P3, PT, R0, 0x19, P1 ;  /* 0x000000190000780c */ /* 0x000fe20000f64270 */
[----:B0-----:R-:W-:Y:S02]  /*9e00*/  @P2 IMAD.MOV.U32 R6, RZ, RZ, R12 ;  /* 0x000000ffff062224 */ /* 0x001fe400078e000c */
[----:B------:R-:W-:Y:S01]  /*9e10*/  FMUL R15, R40, R154 ;  /* 0x0000009a280f7220 */ /* 0x000fe20000400000 */
[----:B------:R-:W-:-:S04]  /*9e20*/  @P2 IMAD.MOV.U32 R7, RZ, RZ, R13 ;  /* 0x000000ffff072224 */ /* 0x000fc800078e000d */
[----:B------:R-:W-:Y:S01]  /*9e30*/  F2FP.TF32.F32.PACK_B R15, R15 ;  /* 0x0000000fff0f723e */ /* 0x000fe200024050ff */
[----:B------:R0:W-:Y:S01]  /*9e40*/  @P2 STG.E desc[UR36][R6.64+0x44], R35 ;  /* 0x0000442306002986 */ /* 0x0001e2000c101924 */
[----:B------:R-:W-:-:S03]  /*9e50*/  ISETP.GT.AND P2, PT, R0, 0x18, P0 ;  /* 0x000000180000780c */ /* 0x000fc60000744270 */
[----:B------:R1:W-:Y:S01]  /*9e60*/  @P4 STG.E desc[UR36][R4.64+0x60], R9 ;  /* 0x0000600904004986 */ /* 0x0003e2000c101924 */
[----:B------:R-:W-:-:S03]  /*9e70*/  ISETP.GT.AND P4, PT, R0, 0x19, P0 ;  /* 0x000000190000780c */ /* 0x000fc60000784270 */
[----:B------:R-:W-:Y:S01]  /*9e80*/  @P3 STG.E desc[UR36][R4.64+0x64], R37 ;  /* 0x0000642504003986 */ /* 0x000fe2000c101924 */
[----:B------:R-:W-:-:S05]  /*9e90*/  ISETP.GT.AND P3, PT, R0, 0x20, P1 ;  /* 0x000000200000780c */ /* 0x000fca0000f64270 */
[----:B0-----:R-:W-:Y:S02]  /*9ea0*/  @P2 IMAD.MOV.U32 R6, RZ, RZ, R12 ;  /* 0x000000ffff062224 */ /* 0x001fe400078e000c */
[----:B------:R-:W-:Y:S02]  /*9eb0*/  @P2 IMAD.MOV.U32 R7, RZ, RZ, R13 ;  /* 0x000000ffff072224 */ /* 0x000fe400078e000d */
[----:B-1----:R-:W-:-:S03]  /*9ec0*/  FMUL R9, R42, R154 ;  /* 0x0000009a2a097220 */ /* 0x002fc60000400000 */
[----:B------:R0:W-:Y:S01]  /*9ed0*/  @P2 STG.E desc[UR36][R6.64+0x60], R11 ;  /* 0x0000600b06002986 */ /* 0x0001e2000c101924 */
[----:B------:R-:W-:Y:S02]  /*9ee0*/  ISETP.GT.AND P2, PT, R0, 0x21, P1 ;  /* 0x000000210000780c */ /* 0x000fe40000f44270 */
[----:B------:R-:W-:Y:S01]  /*9ef0*/  F2FP.TF32.F32.PACK_B R9, R9 ;  /* 0x00000009ff09723e */ /* 0x000fe200024050ff */
        /* <DEDUP_REMOVED lines=169> */
[C---:B------:R-:W-:Y:S02]  /*a990*/  ISETP.GT.AND P4, PT, R0.reuse, 0x78, P0 ;  /* 0x000000780000780c */ /* 0x040fe40000784270 */
[----:B------:R-:W-:-:S03]  /*a9a0*/  ISETP.GT.AND P0, PT, R0, 0x79, P0 ;  /* 0x000000790000780c */ /* 0x000fc60000704270 */
[----:B0-----:R-:W-:Y:S02]  /*a9b0*/  @P3 IMAD.MOV.U32 R6, RZ, RZ, R12 ;  /* 0x000000ffff063224 */ /* 0x001fe400078e000c */
[----:B------:R-:W-:Y:S02]  /*a9c0*/  @P3 IMAD.MOV.U32 R7, RZ, RZ, R13 ;  /* 0x000000ffff073224 */ /* 0x000fe400078e000d */
[----:B-1----:R-:W-:-:S03]  /*a9d0*/  FMUL R11, R86, R154 ;  /* 0x0000009a560b7220 */ /* 0x002fc60000400000 */
[----:B------:R0:W-:Y:S01]  /*a9e0*/  @P3 STG.E desc[UR36][R6.64+0x1c0], R15 ;  /* 0x0001c00f06003986 */ /* 0x0001e2000c101924 */
[C---:B------:R-:W-:Y:S02]  /*a9f0*/  ISETP.GT.AND P3, PT, R0.reuse, 0x78, P1 ;  /* 0x000000780000780c */ /* 0x040fe40000f64270 */
[----:B------:R-:W-:Y:S02]  /*aa00*/  ISETP.GT.AND P1, PT, R0, 0x79, P1 ;  /* 0x000000790000780c */ /* 0x000fe40000f24270 */
[----:B------:R-:W-:Y:S01]  /*aa10*/  F2FP.TF32.F32.PACK_B R11, R11 ;  /* 0x0000000bff0b723e */ /* 0x000fe200024050ff */
[----:B0-----:R-:W-:Y:S02]  /*aa20*/  @P2 IMAD.MOV.U32 R6, RZ, RZ, R12 ;  /* 0x000000ffff062224 */ /* 0x001fe400078e000c */
[----:B------:R-:W-:-:S05]  /*aa30*/  @P2 IMAD.MOV.U32 R7, RZ, RZ, R13 ;  /* 0x000000ffff072224 */ /* 0x000fca00078e000d */
[----:B------:R-:W-:Y:S04]  /*aa40*/  @P2 STG.E desc[UR36][R6.64+0x1c4], R83 ;  /* 0x0001c45306002986 */ /* 0x000fe8000c101924 */
[----:B------:R-:W-:Y:S04]  /*aa50*/  @P3 STG.E desc[UR36][R4.64+0x1e0], R9 ;  /* 0x0001e00904003986 */ /* 0x000fe8000c101924 */
[----:B------:R0:W-:Y:S02]  /*aa60*/  @P1 STG.E desc[UR36][R4.64+0x1e4], R85 ;  /* 0x0001e45504001986 */ /* 0x0001e4000c101924 */
[----:B0-----:R-:W-:-:S02]  /*aa70*/  @P4 IMAD.MOV.U32 R4, RZ, RZ, R12 ;  /* 0x000000ffff044224 */ /* 0x001fc400078e000c */
[----:B------:R-:W-:-:S05]  /*aa80*/  @P4 IMAD.MOV.U32 R5, RZ, RZ, R13 ;  /* 0x000000ffff054224 */ /* 0x000fca00078e000d */
[----:B------:R0:W-:Y:S04]  /*aa90*/  @P4 STG.E desc[UR36][R4.64+0x1e0], R11 ;  /* 0x0001e00b04004986 */ /* 0x0001e8000c101924 */
[----:B------:R0:W-:Y:S02]  /*aaa0*/  @P0 STG.E desc[UR36][R12.64+0x1e4], R87 ;  /* 0x0001e4570c000986 */ /* 0x0001e4000c101924 */
.L_x_286:
[----:B------:R-:W-:Y:S05]  /*aab0*/  BSYNC B0 ;  /* 0x0000000000007941 */ /* 0x000fea0003800000 */
.L_x_34:
[----:B------:R-:W-:Y:S01]  /*aac0*/  ULDC UR4, c[0x0][0xc] ;  /* 0x0000030000047ab9 */ /* 0x000fe20000000800 */
[----:B------:R-:W-:Y:S01]  /*aad0*/  ULDC UR5, c[0x0][0x10] ;  /* 0x0000040000057ab9 */ /* 0x000fe20000000800 */
[----:B0-----:R-:W0:Y:S01]  /*aae0*/  LDC R5, c[0x0][0x14] ;  /* 0x00000500ff057b82 */ /* 0x001e220000000800 */
[----:B------:R-:W-:Y:S01]  /*aaf0*/  UIMAD.WIDE.U32 UR4, UR4, UR5, URZ ;  /* 0x00000005040472a5 */ /* 0x000fe2000f8e003f */
[----:B------:R-:W-:Y:S01]  /*ab00*/  PRMT R0, RZ, 0x7610, R0 ;  /* 0x00007610ff007816 */ /* 0x000fe20000000000 */
[----:B------:R-:W-:Y:S02]  /*ab10*/  IMAD.MOV.U32 R153, RZ, RZ, -0x1 ;  /* 0xffffffffff997424 */ /* 0x000fe400078e00ff */
[----:B------:R-:W-:Y:S02]  /*ab20*/  IMAD.MOV.U32 R23, RZ, RZ, -0x1 ;  /* 0xffffffffff177424 */ /* 0x000fe400078e00ff */
[----:B0-----:R-:W-:-:S04]  /*ab30*/  IMAD.WIDE.U32 R16, R5, UR4, R16 ;  /* 0x0000000405107c25 */ /* 0x001fc8000f8e0010 */
[----:B------:R-:W-:Y:S01]  /*ab40*/  IMAD R5, R5, UR5, RZ ;  /* 0x0000000505057c24 */ /* 0x000fe2000f8e02ff */
[----:B------:R-:W-:Y:S02]  /*ab50*/  ULDC.64 UR4, c[0x0][0x650] ;  /* 0x0001940000047ab9 */ /* 0x000fe40000000a00 */
[----:B------:R-:W-:Y:S01]  /*ab60*/  ISETP.GE.U32.AND P0, PT, R16, UR4, PT ;  /* 0x0000000410007c0c */ /* 0x000fe2000bf06070 */
[----:B------:R-:W-:-:S05]  /*ab70*/  IMAD.IADD R17, R17, 0x1, R5 ;  /* 0x0000000111117824 */ /* 0x000fca00078e0205 */
[----:B------:R-:W-:-:S13]  /*ab80*/  ISETP.GE.U32.AND.EX P0, PT, R17, UR5, PT, P0 ;  /* 0x0000000511007c0c */ /* 0x000fda000bf06100 */
[----:B------:R-:W-:Y:S05]  /*ab90*/  @P0 BRA `(.L_x_287) ;  /* 0x0000000400640947 */ /* 0x000fea0003800000 */
[----:B------:R-:W0:Y:S01]  /*aba0*/  S2R R12, SR_CTAID.X ;  /* 0x00000000000c7919 */ /* 0x000e220000002500 */
[----:B------:R-:W1:Y:S01]  /*abb0*/  LDC.64 R10, c[0x0][0x628] ;  /* 0x00018a00ff0a7b82 */ /* 0x000e620000000a00 */
[----:B------:R-:W-:Y:S01]  /*abc0*/  ULDC UR4, c[0x0][0x150] ;  /* 0x0000540000047ab9 */ /* 0x000fe20000000800 */
[----:B--2---:R-:W-:Y:S01]  /*abd0*/  IMAD.MOV.U32 R8, RZ, RZ, R16 ;  /* 0x000000ffff087224 */ /* 0x004fe200078e0010 */
[----:B------:R-:W2:Y:S01]  /*abe0*/  S2R R24, SR_CTAID.Y ;  /* 0x0000000000187919 */ /* 0x000ea20000002600 */
[----:B------:R-:W-:-:S04]  /*abf0*/  IMAD.MOV.U32 R9, RZ, RZ, R17 ;  /* 0x000000ffff097224 */ /* 0x000fc800078e0011 */
[----:B------:R-:W2:Y:S08]  /*ac00*/  LDC R21, c[0x0][0x144] ;  /* 0x00005100ff157b82 */ /* 0x000eb00000000800 */
[----:B------:R-:W2:Y:S08]  /*ac10*/  LDC R0, c[0x0][0x630] ;  /* 0x00018c00ff007b82 */ /* 0x000eb00000000800 */
[----:B------:R-:W2:Y:S01]  /*ac20*/  LDC.64 R14, c[0x0][0x620] ;  /* 0x00018800ff0e7b82 */ /* 0x000ea20000000a00 */
[----:B-1----:R-:W-:-:S04]  /*ac30*/  ISETP.NE.U32.AND P0, PT, R10, RZ, PT ;  /* 0x000000ff0a00720c */ /* 0x002fc80003f05070 */
[----:B------:R-:W-:Y:S02]  /*ac40*/  ISETP.NE.AND.EX P0, PT, R11, RZ, PT, P0 ;  /* 0x000000ff0b00720c */ /* 0x000fe40003f05300 */
[----:B0-----:R-:W-:-:S05]  /*ac50*/  I2FP.F32.U32 R3, R12 ;  /* 0x0000000c00037245 */ /* 0x001fca0000201000 */
[----:B------:R-:W-:-:S04]  /*ac60*/  FMUL R3, R3, UR4 ;  /* 0x0000000403037c20 */ /* 0x000fc80008400000 */
[----:B------:R0:W1:Y:S02]  /*ac70*/  F2I.U32.TRUNC.NTZ R20, R3 ;  /* 0x0000000300147305 */ /* 0x000064000020f000 */
[----:B------:R-:W-:Y:S05]  /*ac80*/  @!P0 BRA `(.L_x_288) ;  /* 0x0000000000288947 */ /* 0x000fea0003800000 */
[----:B0-----:R-:W0:Y:S02]  /*ac90*/  LDC R3, c[0x0][0x634] ;  /* 0x00018d00ff037b82 */ /* 0x001e240000000800 */
        /* <DEDUP_REMOVED lines=9> */
.L_x_288:
[----:B------:R-:W3:Y:S01]  /*ad30*/  LDC.64 R30, c[0x0][0x640] ;  /* 0x00019000ff1e7b82 */ /* 0x000ee20000000a00 */
[-CC-:B--2---:R-:W-:Y:S01]  /*ad40*/  SHF.R.U64 R23, R8, R0.reuse, R9.reuse ;  /* 0x0000000008177219 */ /* 0x184fe20000001209 */
[----:B-1----:R-:W-:Y:S01]  /*ad50*/  IMAD.MOV R20, RZ, RZ, -R20 ;  /* 0x000000ffff147224 */ /* 0x002fe200078e0a14 */
[----:B------:R-:W-:Y:S01]  /*ad60*/  SHF.R.U32.HI R0, RZ, R0, R9 ;  /* 0x00000000ff007219 */ /* 0x000fe20000011609 */
[----:B------:R-:W-:Y:S01]  /*ad70*/  ULDC UR4, c[0x0][0x154] ;  /* 0x0000550000047ab9 */ /* 0x000fe20000000800 */
[----:B0-----:R-:W-:Y:S01]  /*ad80*/  IADD3 R3, P0, RZ, -R23, RZ ;  /* 0x80000017ff037210 */ /* 0x001fe20007f1e0ff */
[----:B------:R-:W-:Y:S02]  /*ad90*/  IMAD R26, R21, R20, R12 ;  /* 0x00000014151a7224 */ /* 0x000fe400078e020c */
[----:B------:R-:W0:Y:S01]  /*ada0*/  LDC R6, c[0x0][0x618] ;  /* 0x00018600ff067b82 */ /* 0x000e220000000800 */
[----:B------:R-:W-:Y:S02]  /*adb0*/  IMAD.MOV.U32 R7, RZ, RZ, 0x1 ;  /* 0x00000001ff077424 */ /* 0x000fe400078e00ff */
[----:B------:R-:W-:-:S04]  /*adc0*/  IMAD.X R5, RZ, RZ, ~R0, P0 ;  /* 0x000000ffff057224 */ /* 0x000fc800000e0e00 */
[-C--:B------:R-:W-:Y:S01]  /*add0*/  IMAD R0, R5, R14.reuse, RZ ;  /* 0x0000000e05007224 */ /* 0x080fe200078e02ff */
[----:B------:R-:W1:Y:S01]  /*ade0*/  LDC R8, c[0x0][0x608] ;  /* 0x00018200ff087b82 */ /* 0x000e620000000800 */
[----:B------:R-:W-:-:S04]  /*adf0*/  IMAD.WIDE.U32 R4, R3, R14, R16 ;  /* 0x0000000e03047225 */ /* 0x000fc800078e0010 */
[----:B------:R-:W-:Y:S01]  /*ae00*/  IMAD R3, R3, R15, R0 ;  /* 0x0000000f03037224 */ /* 0x000fe200078e0200 */
[----:B------:R-:W-:Y:S02]  /*ae10*/  I2FP.F32.U32 R0, R24 ;  /* 0x0000001800007245 */ /* 0x000fe40000201000 */
[----:B------:R-:W2:Y:S01]  /*ae20*/  LDC R28, c[0x0][0x658] ;  /* 0x00019600ff1c7b82 */ /* 0x000ea20000000800 */
[----:B------:R-:W-:Y:S01]  /*ae30*/  IMAD.IADD R3, R5, 0x1, R3 ;  /* 0x0000000105037824 */ /* 0x000fe200078e0203 */
[----:B---3--:R-:W-:Y:S01]  /*ae40*/  ISETP.NE.U32.AND P0, PT, R30, RZ, PT ;  /* 0x000000ff1e00720c */ /* 0x008fe20003f05070 */
[----:B------:R-:W-:Y:S01]  /*ae50*/  FMUL R0, R0, UR4 ;  /* 0x0000000400007c20 */ /* 0x000fe20008400000 */
[----:B------:R-:W-:Y:S02]  /*ae60*/  IMAD.MOV.U32 R5, RZ, RZ, -0x1 ;  /* 0xffffffffff057424 */ /* 0x000fe400078e00ff */
[----:B------:R-:W-:Y:S01]  /*ae70*/  ISETP.NE.AND.EX P0, PT, R31, RZ, PT, P0 ;  /* 0x000000ff1f00720c */ /* 0x000fe20003f05300 */
[----:B------:R3:W2:Y:S01]  /*ae80*/  F2I.U32.TRUNC.NTZ R14, R0 ;  /* 0x00000000000e7305 */ /* 0x0006a2000020f000 */
[----:B------:R-:W3:Y:S01]  /*ae90*/  LDC R15, c[0x0][0x148] ;  /* 0x00005200ff0f7b82 */ /* 0x000ee20000000800 */
[----:B0-----:R-:W-:-:S02]  /*aea0*/  SHF.R.U64 R12, R4, R6, R3 ;  /* 0x00000006040c7219 */ /* 0x001fc40000001203 */
[----:B------:R-:W-:-:S05]  /*aeb0*/  SHF.R.U32.HI R3, RZ, R6, R3 ;  /* 0x00000006ff037219 */ /* 0x000fca0000011603 */
[----:B------:R-:W0:Y:S01]  /*aec0*/  LDC R20, c[0x0][0x600] ;  /* 0x00018000ff147b82 */ /* 0x000e220000000800 */
[-CC-:B-1----:R-:W-:Y:S02]  /*aed0*/  SHF.R.U64 R10, R12, R8.reuse, R3.reuse ;  /* 0x000000080c0a7219 */ /* 0x182fe40000001203 */
[----:B------:R-:W-:-:S05]  /*aee0*/  SHF.R.U32.HI R3, RZ, R8, R3 ;  /* 0x00000008ff037219 */ /* 0x000fca0000011603 */
[----:B------:R-:W1:Y:S01]  /*aef0*/  LDC R25, c[0x0][0x648] ;  /* 0x00019200ff197b82 */ /* 0x000e620000000800 */
[-C--:B--2---:R-:W-:Y:S02]  /*af00*/  SHF.L.U32 R4, R5, R28.reuse, RZ ;  /* 0x0000001c05047219 */ /* 0x084fe400000006ff */
[-CC-:B------:R-:W-:Y:S02]  /*af10*/  SHF.R.U64 R13, R10, R28.reuse, R3.reuse ;  /* 0x0000001c0a0d7219 */ /* 0x180fe40000001203 */
[----:B------:R-:W-:Y:S02]  /*af20*/  SHF.R.U32.HI R5, RZ, R28, R3 ;  /* 0x0000001cff057219 */ /* 0x000fe40000011603 */
[----:B------:R-:W-:Y:S01]  /*af30*/  LOP3.LUT R21, RZ, R4, RZ, 0x33, !PT ;  /* 0x00000004ff157212 */ /* 0x000fe200078e33ff */
[----:B------:R-:W2:Y:S01]  /*af40*/  LDC R27, c[0x0][0x638] ;  /* 0x00018e00ff1b7b82 */ /* 0x000ea20000000800 */
[----:B------:R-:W-:Y:S01]  /*af50*/  SHF.L.U32 R28, R7, R28, RZ ;  /* 0x0000001c071c7219 */ /* 0x000fe200000006ff */
[----:B------:R-:W-:-:S06]  /*af60*/  IMAD.MOV.U32 R4, RZ, RZ, R13 ;  /* 0x000000ffff047224 */ /* 0x000fcc00078e000d */
[----:B------:R-:W0:Y:S01]  /*af70*/  LDC R29, c[0x0][0x610] ;  /* 0x00018400ff1d7b82 */ /* 0x000e220000000800 */
[----:B------:R-:W-:Y:S05]  /*af80*/  @!P0 BRA `(.L_x_289) ;  /* 0x0000000000288947 */ /* 0x000fea0003800000 */
[----:B---3--:R-:W3:Y:S02]  /*af90*/  LDC R0, c[0x0][0x64c] ;  /* 0x00019300ff007b82 */ /* 0x008ee40000000800 */
[----:B---3--:R-:W-:-:S05]  /*afa0*/  IADD3 R3, P0, R13, R0, RZ ;  /* 0x000000000d037210 */ /* 0x008fca0007f1e0ff */
        /* <DEDUP_REMOVED lines=8> */
.L_x_289:
[----:B------:R-:W-:Y:S01]  /*b030*/  ISETP.NE.AND P0, PT, R2, 0x1, PT ;  /* 0x000000010200780c */ /* 0x000fe20003f05270 */
[----:B------:R-:W-:Y:S01]  /*b040*/  IMAD.MOV R14, RZ, RZ, -R14 ;  /* 0x000000ffff0e7224 */ /* 0x000fe200078e0a0e */
[----:B-1-3--:R-:W-:Y:S01]  /*b050*/  SHF.R.U64 R0, R4, R25, R5 ;  /* 0x0000001904007219 */ /* 0x00afe20000001205 */
[----:B0-----:R-:W-:Y:S01]  /*b060*/  VIADD R5, R20, 0xffffffff ;  /* 0xffffffff14057836 */ /* 0x001fe20000000000 */
[----:B------:R-:W-:Y:S01]  /*b070*/  LOP3.LUT R3, R10, R21, RZ, 0xc0, !PT ;  /* 0x000000150a037212 */ /* 0x000fe200078ec0ff */
[----:B------:R-:W-:Y:S02]  /*b080*/  IMAD.MOV.U32 R6, RZ, RZ, 0x1 ;  /* 0x00000001ff067424 */ /* 0x000fe400078e00ff */
[----:B------:R-:W-:Y:S01]  /*b090*/  IMAD.MOV R4, RZ, RZ, -R0 ;  /* 0x000000ffff047224 */ /* 0x000fe200078e0a00 */
[----:B------:R-:W-:Y:S01]  /*b0a0*/  LOP3.LUT R5, R12, R5, RZ, 0xc0, !PT ;  /* 0x000000050c057212 */ /* 0x000fe200078ec0ff */
[----:B------:R-:W-:Y:S02]  /*b0b0*/  IMAD R3, R28, R0, R3 ;  /* 0x000000001c037224 */ /* 0x000fe400078e0203 */
[----:B--2---:R-:W-:-:S02]  /*b0c0*/  IMAD R0, R4, R27, R13 ;  /* 0x0000001b04007224 */ /* 0x004fc400078e020d */
[----:B------:R-:W-:Y:S02]  /*b0d0*/  @P0 IMAD R26, R15, R14, R24 ;  /* 0x0000000e0f1a0224 */ /* 0x000fe400078e0218 */
[----:B------:R-:W-:Y:S01]  /*b0e0*/  IMAD R4, R0, R20, R5 ;  /* 0x0000001400047224 */ /* 0x000fe200078e0205 */
[----:B------:R-:W-:Y:S01]  /*b0f0*/  PRMT R0, R6, 0x7610, R0 ;  /* 0x0000761006007816 */ /* 0x000fe20000000000 */
[----:B------:R-:W-:-:S05]  /*b100*/  IMAD R3, R3, R29, R26 ;  /* 0x0000001d03037224 */ /* 0x000fca00078e021a */
[----:B------:R-:W-:Y:S02]  /*b110*/  SEL R153, R4, R3, !P0 ;  /* 0x0000000304997207 */ /* 0x000fe40004000000 */
[----:B------:R-:W-:-:S07]  /*b120*/  SEL R3, R3, R4, !P0 ;  /* 0x0000000403037207 */ /* 0x000fce0004000000 */
.L_x_287:
[----:B------:R-:W-:Y:S01]  /*b130*/  LOP3.LUT P0, RZ, R0, 0xff, RZ, 0xc0, !PT ;  /* 0x000000ff00ff7812 */ /* 0x000fe2000780c0ff */
[----:B------:R-:W-:-:S12]  /*b140*/  IMAD.MOV.U32 R152, RZ, RZ, R3 ;  /* 0x000000ffff987224 */ /* 0x000fd800078e0003 */
[----:B------:R-:W-:Y:S05]  /*b150*/  @P0 BRA `(.L_x_290) ;  /* 0xffffff6000140947 */ /* 0x000fea000383ffff */
[----:B------:R-:W-:Y:S05]  /*b160*/  EXIT ;  /* 0x000000000000794d */ /* 0x000fea0003800000 */
.L_x_7:
[----:B0-----:R-:W-:Y:S01]  /*b170*/  ULDC.64 UR4, c[0x0][0x650] ;  /* 0x0001940000047ab9 */ /* 0x001fe20000000a00 */
        /* <DEDUP_REMOVED lines=25> */
.L_x_292:
[----:B------:R-:W0:Y:S01]  /*b310*/  LDC.64 R28, c[0x0][0x640] ;  /* 0x00019000ff1c7b82 */ /* 0x000e220000000a00 */
[-CC-:B------:R-:W-:Y:S01]  /*b320*/  SHF.R.U64 R22, R12, R6.reuse, R13.reuse ;  /* 0x000000060c167219 */ /* 0x180fe2000000120d */
[----:B------:R-:W-:Y:S01]  /*b330*/  IMAD.MOV.U32 R30, RZ, RZ, 0x1 ;  /* 0x00000001ff1e7424 */ /* 0x000fe200078e00ff */
[----:B------:R-:W-:Y:S02]  /*b340*/  SHF.R.U32.HI R6, RZ, R6, R13 ;  /* 0x00000006ff067219 */ /* 0x000fe4000001160d */
        /* <DEDUP_REMOVED lines=8> */
[----:B------:R-:W-:Y:S01]  /*b3d0*/  IMAD.IADD R9, R9, 0x1, R11 ;  /* 0x0000000109097824 */ /* 0x000fe200078e020b */
[----:B0-----:R-:W-:-:S04]  /*b3e0*/  ISETP.NE.U32.AND P0, PT, R28, RZ, PT ;  /* 0x000000ff1c00720c */ /* 0x001fc80003f05070 */
[----:B------:R-:W-:Y:S02]  /*b3f0*/  ISETP.NE.AND.EX P0, PT, R29, RZ, PT, P0 ;  /* 0x000000ff1d00720c */ /* 0x000fe40003f05300 */
[----:B------:R-:W0:Y:S01]  /*b400*/  LDC R20, c[0x0][0x600] ;  /* 0x00018000ff147b82 */ /* 0x000e220000000800 */
[-CC-:B-1----:R-:W-:Y:S01]  /*b410*/  SHF.R.U64 R14, R8, R10.reuse, R9.reuse ;  /* 0x0000000a080e7219 */ /* 0x182fe20000001209 */
[----:B------:R-:W-:Y:S01]  /*b420*/  IMAD.MOV.U32 R8, RZ, RZ, -0x1 ;  /* 0xffffffffff087424 */ /* 0x000fe200078e00ff */
[----:B------:R-:W-:-:S05]  /*b430*/  SHF.R.U32.HI R9, RZ, R10, R9 ;  /* 0x0000000aff097219 */ /* 0x000fca0000011609 */
[----:B------:R-:W1:Y:S01]  /*b440*/  LDC R24, c[0x0][0x648] ;  /* 0x00019200ff187b82 */ /* 0x000e620000000800 */
[-CC-:B--2---:R-:W-:Y:S02]  /*b450*/  SHF.R.U64 R23, R14, R12.reuse, R9.reuse ;  /* 0x0000000c0e177219 */ /* 0x184fe40000001209 */
[----:B------:R-:W-:-:S05]  /*b460*/  SHF.R.U32.HI R6, RZ, R12, R9 ;  /* 0x0000000cff067219 */ /* 0x000fca0000011609 */
[----:B------:R-:W2:Y:S01]  /*b470*/  LDC R26, c[0x0][0x638] ;  /* 0x00018e00ff1a7b82 */ /* 0x000ea20000000800 */
[-C--:B---3--:R-:W-:Y:S02]  /*b480*/  SHF.L.U32 R8, R8, R27.reuse, RZ ;  /* 0x0000001b08087219 */ /* 0x088fe400000006ff */
[-CC-:B------:R-:W-:Y:S02]  /*b490*/  SHF.R.U64 R25, R23, R27.reuse, R6.reuse ;  /* 0x0000001b17197219 */ /* 0x180fe40000001206 */
[----:B------:R-:W-:Y:S02]  /*b4a0*/  LOP3.LUT R32, RZ, R8, RZ, 0x33, !PT ;  /* 0x00000008ff207212 */ /* 0x000fe400078e33ff */
[----:B------:R-:W-:Y:S01]  /*b4b0*/  SHF.R.U32.HI R9, RZ, R27, R6 ;  /* 0x0000001bff097219 */ /* 0x000fe20000011606 */
[----:B------:R-:W3:Y:S01]  /*b4c0*/  LDC R31, c[0x0][0x610] ;  /* 0x00018400ff1f7b82 */ /* 0x000ee20000000800 */
[----:B------:R-:W-:Y:S01]  /*b4d0*/  IMAD.MOV.U32 R8, RZ, RZ, R25 ;  /* 0x000000ffff087224 */ /* 0x000fe200078e0019 */
[----:B------:R-:W-:Y:S06]  /*b4e0*/  @!P0 BRA `(.L_x_293) ;  /* 0x0000000000288947 */ /* 0x000fec0003800000 */
        /* <DEDUP_REMOVED lines=10> */
.L_x_293:
[----:B------:R-:W-:Y:S02]  /*b590*/  ISETP.NE.AND P0, PT, R2, 0x1, PT ;  /* 0x000000010200780c */ /* 0x000fe40003f05270 */
[----:B-1----:R-:W-:Y:S01]  /*b5a0*/  SHF.R.U64 R6, R8, R24, R9 ;  /* 0x0000001808067219 */ /* 0x002fe20000001209 */
[----:B0-----:R-:W-:Y:S01]  /*b5b0*/  VIADD R9, R20, 0xffffffff ;  /* 0xffffffff14097836 */ /* 0x001fe20000000000 */
[----:B------:R-:W-:Y:S02]  /*b5c0*/  SHF.L.U32 R30, R30, R27, RZ ;  /* 0x0000001b1e1e7219 */ /* 0x000fe400000006ff */
[----:B------:R-:W-:Y:S01]  /*b5d0*/  LOP3.LUT R5, R23, R32, RZ, 0xc0, !PT ;  /* 0x0000002017057212 */ /* 0x000fe200078ec0ff */
[----:B------:R-:W-:-:S04]  /*b5e0*/  IMAD.MOV R8, RZ, RZ, -R6 ;  /* 0x000000ffff087224 */ /* 0x000fc800078e0a06 */
[----:B------:R-:W-:Y:S01]  /*b5f0*/  IMAD R6, R30, R6, R5 ;  /* 0x000000061e067224 */ /* 0x000fe200078e0205 */
[----:B------:R-:W-:Y:S01]  /*b600*/  LOP3.LUT R5, R14, R9, RZ, 0xc0, !PT ;  /* 0x000000090e057212 */ /* 0x000fe200078ec0ff */
[----:B------:R-:W-:Y:S02]  /*b610*/  @P0 IMAD R3, R7, R21, R4 ;  /* 0x0000001507030224 */ /* 0x000fe400078e0204 */
[----:B--2---:R-:W-:Y:S02]  /*b620*/  IMAD R4, R8, R26, R25 ;  /* 0x0000001a08047224 */ /* 0x004fe400078e0219 */
[----:B---3--:R-:W-:Y:S02]  /*b630*/  IMAD R3, R6, R31, R3 ;  /* 0x0000001f06037224 */ /* 0x008fe400078e0203 */
[----:B------:R-:W-:Y:S02]  /*b640*/  IMAD R4, R4, R20, R5 ;  /* 0x0000001404047224 */ /* 0x000fe400078e0205 */
[----:B------:R-:W-:-:S02]  /*b650*/  IMAD.MOV.U32 R8, RZ, RZ, 0x1 ;  /* 0x00000001ff087424 */ /* 0x000fc400078e00ff */
[----:B------:R-:W-:Y:S01]  /*b660*/  IMAD.MOV.U32 R6, RZ, RZ, R22 ;  /* 0x000000ffff067224 */ /* 0x000fe200078e0016 */
[----:B------:R-:W-:Y:S02]  /*b670*/  SEL R13, R4, R3, !P0 ;  /* 0x00000003040d7207 */ /* 0x000fe40004000000 */
[----:B------:R-:W-:-:S07]  /*b680*/  SEL R20, R3, R4, !P0 ;  /* 0x0000000403147207 */ /* 0x000fce0004000000 */
.L_x_291:
[----:B------:R-:W-:-:S08]  /*b690*/  NOP ;  /* 0x0000000000007918 */ /* 0x000fd00000000000 */
[----:B------:R-:W0:-:S00]  /*b6a0*/  USETMAXREG.DEALLOC.CTAPOOL 0x28 ;  /* 0x00000028000079c8 */ /* 0x000e0000080e0500 */
[----:B0-----:R-:W-:-:S13]  /*b6b0*/  ISETP.NE.AND P0, PT, R0, RZ, PT ;  /* 0x000000ff0000720c */ /* 0x001fda0003f05270 */
[----:B------:R-:W-:Y:S05]  /*b6c0*/  @P0 EXIT ;  /* 0x000000000000094d */ /* 0x000fea0003800000 */
[----:B------:R-:W-:Y:S01]  /*b6d0*/  LOP3.LUT P0, RZ, R8, 0xff, RZ, 0xc0, !PT ;  /* 0x000000ff08ff7812 */ /* 0x000fe2000780c0ff */
[----:B------:R-:W-:Y:S02]  /*b6e0*/  IMAD.MOV.U32 R0, RZ, RZ, 0x1 ;  /* 0x00000001ff007424 */ /* 0x000fe400078e00ff */
[----:B------:R-:W-:-:S10]  /*b6f0*/  IMAD.MOV.U32 R3, RZ, RZ, RZ ;  /* 0x000000ffff037224 */ /* 0x000fd400078e00ff */
[----:B------:R-:W-:Y:S05]  /*b700*/  @!P0 BRA `(.L_x_294) ;  /* 0x0000000c00708947 */ /* 0x000fea0003800000 */
[----:B------:R-:W0:Y:S01]  /*b710*/  LDC R0, c[0x0][0x28c] ;  /* 0x0000a300ff007b82 */ /* 0x000e220000000800 */
[----:B------:R-:W-:Y:S01]  /*b720*/  ULDC UR5, c[0x0][0x658] ;  /* 0x0001960000057ab9 */ /* 0x000fe20000000800 */
[----:B------:R-:W-:Y:S01]  /*b730*/  UMOV UR7, 0xffffffff ;  /* 0xffffffff00077882 */ /* 0x000fe20000000000 */
[----:B------:R-:W-:Y:S01]  /*b740*/  ULDC UR6, c[0x0][0xc] ;  /* 0x0000030000067ab9 */ /* 0x000fe20000000800 */
[----:B------:R-:W-:Y:S01]  /*b750*/  USHF.L.U32 UR9, UR7, UR5, URZ ;  /* 0x0000000507097299 */ /* 0x000fe2000800063f */
[----:B------:R-:W-:Y:S01]  /*b760*/  BSSY B0, `(.L_x_294) ;  /* 0x00000d6000007945 */ /* 0x000fe20003800000 */
[----:B------:R-:W-:Y:S01]  /*b770*/  UMOV UR8, 0x1 ;  /* 0x0000000100087882 */ /* 0x000fe20000000000 */
[----:B------:R-:W-:Y:S01]  /*b780*/  ULDC UR7, c[0x0][0x10] ;  /* 0x0000040000077ab9 */ /* 0x000fe20000000800 */
[----:B------:R-:W1:Y:S01]  /*b790*/  S2UR UR10, SR_CgaCtaId ;  /* 0x00000000000a79c3 */ /* 0x000e620000008800 */
[----:B------:R-:W-:Y:S01]  /*b7a0*/  UIMAD.WIDE.U32 UR6, UR6, UR7, URZ ;  /* 0x00000007060672a5 */ /* 0x000fe2000f8e003f */
[----:B------:R-:W-:Y:S01]  /*b7b0*/  IMAD.MOV.U32 R9, RZ, RZ, 0x1 ;  /* 0x00000001ff097424 */ /* 0x000fe200078e00ff */
[----:B------:R-:W-:Y:S01]  /*b7c0*/  USHF.L.U32 UR5, UR8, UR5, URZ ;  /* 0x0000000508057299 */ /* 0x000fe2000800063f */
[----:B------:R-:W-:Y:S01]  /*b7d0*/  LOP3.LUT R8, R19, 0x2, RZ, 0xfc, !PT ;  /* 0x0000000213087812 */ /* 0x000fe200078efcff */
[----:B------:R-:W-:Y:S01]  /*b7e0*/  ULDC UR4, c[0x0][0x600] ;  /* 0x0001800000047ab9 */ /* 0x000fe20000000800 */
[----:B------:R-:W-:Y:S01]  /*b7f0*/  ULDC UR8, c[0x0][0x14] ;  /* 0x0000050000087ab9 */ /* 0x000fe20000000800 */
[----:B------:R-:W-:-:S02]  /*b800*/  UIADD3 UR4, UR4, -0x1, URZ ;  /* 0xffffffff04047890 */ /* 0x000fc4000fffe03f */
[----:B------:R-:W-:Y:S02]  /*b810*/  UIMAD.WIDE.U32 UR30, UR6, UR8, URZ ;  /* 0x00000008061e72a5 */ /* 0x000fe4000f8e003f */
[----:B------:R-:W-:Y:S02]  /*b820*/  UIMAD UR7, UR7, UR8, URZ ;  /* 0x00000008070772a4 */ /* 0x000fe4000f8e023f */
[----:B------:R-:W-:Y:S02]  /*b830*/  ULOP3.LUT UR6, URZ, UR9, URZ, 0x33, !UPT ;  /* 0x000000093f067292 */ /* 0x000fe4000f8e333f */
[----:B------:R-:W-:Y:S01]  /*b840*/  UIADD3 UR7, UR31, UR7, URZ ;  /* 0x000000071f077290 */ /* 0x000fe2000fffe03f */
[----:B0-----:R-:W-:Y:S01]  /*b850*/  VIADD R0, R0, 0x3f ;  /* 0x0000003f00007836 */ /* 0x001fe20000000000 */
[----:B------:R-:W-:-:S04]  /*b860*/  ULDC.64 UR38, c[0x0][0x198] ;  /* 0x0000660000267ab9 */ /* 0x000fc80000000a00 */
[----:B------:R-:W-:Y:S01]  /*b870*/  SHF.R.S32.HI R3, RZ, 0x1f, R0 ;  /* 0x0000001fff037819 */ /* 0x000fe20000011400 */
[----:B-1----:R-:W-:-:S03]  /*b880*/  IMAD.U32 R11, RZ, RZ, UR10 ;  /* 0x0000000aff0b7e24 */ /* 0x002fc6000f8e00ff */
[----:B------:R-:W-:Y:S01]  /*b890*/  LEA.HI R3, R3, R0, RZ, 0x6 ;  /* 0x0000000003037211 */ /* 0x000fe200078f30ff */
[----:B------:R-:W-:-:S03]  /*b8a0*/  IMAD.MOV.U32 R0, RZ, RZ, 0x1 ;  /* 0x00000001ff007424 */ /* 0x000fc600078e00ff */
[----:B------:R-:W-:Y:S01]  /*b8b0*/  SHF.R.S32.HI R10, RZ, 0x6, R3 ;  /* 0x00000006ff0a7819 */ /* 0x000fe20000011403 */
[----:B------:R-:W-:-:S04]  /*b8c0*/  IMAD.MOV.U32 R3, RZ, RZ, RZ ;  /* 0x000000ffff037224 */ /* 0x000fc800078e00ff */
[----:B------:R-:W-:-:S07]  /*b8d0*/  VIADD R12, R10, 0x1 ;  /* 0x000000010a0c7836 */ /* 0x000fce0000000000 */
.L_x_305:
[----:B------:R-:W-:-:S03]  /*b8e0*/  UMOV UR8, 0xffffffff ;  /* 0xffffffff00087882 */ /* 0x000fc60000000000 */
[----:B------:R-:W-:Y:S05]  /*b8f0*/  BRA.DIV UR8, `(.L_x_295) ;  /* 0x0000001208007947 */ /* 0x000fea000b800000 */
[----:B------:R-:W-:-:S13]  /*b900*/  ELECT P6, URZ, PT ;  /* 0x00000000003f782f */ /* 0x000fda00038c0000 */
.L_x_317:
[----:B------:R-:W0:Y:S01]  /*b910*/  LDC R4, c[0x0][0x28c] ;  /* 0x0000a300ff047b82 */ /* 0x000e220000000800 */
[----:B------:R-:W-:Y:S01]  /*b920*/  BSSY B1, `(.L_x_296) ;  /* 0x0000047000017945 */ /* 0x000fe20003800000 */
[----:B0-----:R-:W-:-:S13]  /*b930*/  ISETP.LT.OR P6, PT, R4, 0x1, !P6 ;  /* 0x000000010400780c */ /* 0x001fda00077c1670 */
[----:B------:R-:W-:Y:S05]  /*b940*/  @P6 BRA `(.L_x_297) ;  /* 0x0000000400106947 */ /* 0x000fea0003800000 */
[----:B------:R-:W-:Y:S02]  /*b950*/  IMAD R20, R20, 0x2, R11 ;  /* 0x0000000214147824 */ /* 0x000fe400078e020b */
[----:B------:R-:W-:Y:S02]  /*b960*/  IMAD.SHL.U32 R15, R13, 0x80, RZ ;  /* 0x000000800d0f7824 */ /* 0x000fe400078e00ff */
[----:B------:R-:W-:Y:S02]  /*b970*/  IMAD.MOV.U32 R22, RZ, RZ, RZ ;  /* 0x000000ffff167224 */ /* 0x000fe400078e00ff */
[----:B------:R-:W-:Y:S02]  /*b980*/  IMAD.MOV.U32 R4, RZ, RZ, R12 ;  /* 0x000000ffff047224 */ /* 0x000fe400078e000c */
[----:B------:R-:W-:Y:S02]  /*b990*/  IMAD.MOV.U32 R5, RZ, RZ, R0 ;  /* 0x000000ffff057224 */ /* 0x000fe400078e0000 */
[----:B------:R-:W-:-:S02]  /*b9a0*/  IMAD.MOV.U32 R14, RZ, RZ, R3 ;  /* 0x000000ffff0e7224 */ /* 0x000fc400078e0003 */
[----:B------:R-:W-:-:S07]  /*b9b0*/  IMAD.SHL.U32 R21, R20, 0x80, RZ ;  /* 0x0000008014157824 */ /* 0x000fce00078e00ff */
.L_x_300:
[----:B------:R-:W0:Y:S01]  /*b9c0*/  S2UR UR8, SR_CgaCtaId ;  /* 0x00000000000879c3 */ /* 0x000e220000008800 */
[----:B------:R-:W-:Y:S02]  /*b9d0*/  MOV R20, 0x400 ;  /* 0x0000040000147802 */ /* 0x000fe40000000f00 */
[----:B------:R-:W-:Y:S02]  /*b9e0*/  SHF.L.U32 R7, R5, 0x1f, RZ ;  /* 0x0000001f05077819 */ /* 0x000fe400000006ff */
[----:B------:R-:W-:-:S13]  /*b9f0*/  LOP3.LUT P1, RZ, R18, 0x7f, RZ, 0xc0, !PT ;  /* 0x0000007f12ff7812 */ /* 0x000fda000782c0ff */
[----:B------:R-:W1:Y:S01]  /*ba00*/  @!P1 LDC R13, c[0x0][0x500] ;  /* 0x00014000ff0d9b82 */ /* 0x000e620000000800 */
[----:B0-----:R-:W-:-:S05]  /*ba10*/  IMAD.U32 R11, RZ, RZ, UR8 ;  /* 0x00000008ff0b7e24 */ /* 0x001fca000f8e00ff */
[----:B------:R-:W-:-:S05]  /*ba20*/  LEA R23, R11, R20, 0x18 ;  /* 0x000000140b177211 */ /* 0x000fca00078ec0ff */
[----:B------:R-:W-:-:S04]  /*ba30*/  IMAD R20, R14, 0x8, R23 ;  /* 0x000000080e147824 */ /* 0x000fc800078e0217 */
[----:B------:R-:W0:Y:S02]  /*ba40*/  SYNCS.PHASECHK.TRANS64.TRYWAIT P0, [R20+URZ+0x28], R7 ;  /* 0x00002807140075a7 */ /* 0x000e24000800017f */
[----:B01----:R-:W-:Y:S05]  /*ba50*/  @!P0 BRA `(.L_x_298) ;  /* 0x0000000c00c88947 */ /* 0x003fea0003800000 */
.L_x_318:
[----:B0-----:R-:W-:Y:S01]  /*ba60*/  PRMT R7, R8, 0x9910, RZ ;  /* 0x0000991008077816 */ /* 0x001fe200000000ff */
[----:B------:R0:W-:Y:S03]  /*ba70*/  @!P1 SYNCS.ARRIVE.TRANS64 RZ, [R20+URZ], R13 ;  /* 0x0000000d14ff99a7 */ /* 0x0001e6000800003f */
[----:B------:R-:W-:-:S13]  /*ba80*/  ISETP.NE.AND P0, PT, R7, 0x2, PT ;  /* 0x000000020700780c */ /* 0x000fda0003f05270 */
[----:B0-----:R-:W-:Y:S05]  /*ba90*/  @P0 BRA `(.L_x_299) ;  /* 0x0000000000040947 */ /* 0x001fea0003800000 */
[----:B------:R-:W-:Y:S01]  /*baa0*/  BPT.TRAP 0x1 ;  /* 0x000000040000795c */ /* 0x000fe20000300000 */
.L_x_299:
[----:B------:R-:W-:Y:S01]  /*bab0*/  IMAD R7, R14, 0x4, R11 ;  /* 0x000000040e077824 */ /* 0x000fe200078e020b */
[----:B------:R-:W-:Y:S01]  /*bac0*/  R2UR UR34, R22 ;  /* 0x00000000162272ca */ /* 0x000fe200000e0000 */
[----:B------:R-:W-:Y:S01]  /*bad0*/  VIADD R4, R4, 0xffffffff ;  /* 0xffffffff04047836 */ /* 0x000fe20000000000 */
[----:B------:R-:W-:Y:S01]  /*bae0*/  R2UR UR33, R20 ;  /* 0x00000000142172ca */ /* 0x000fe200000e0000 */
[----:B------:R-:W-:Y:S01]  /*baf0*/  IMAD.SHL.U32 R7, R7, 0x1000, RZ ;  /* 0x0000100007077824 */ /* 0x000fe200078e00ff */
[----:B------:R-:W-:Y:S01]  /*bb00*/  R2UR UR36, R6 ;  /* 0x00000000062472ca */ /* 0x000fe200000e0000 */
[----:B------:R-:W-:Y:S01]  /*bb10*/  UIADD3 UR14, UP0, UR38, 0xf0, URZ ;  /* 0x000000f0260e7890 */ /* 0x000fe2000ff1e03f */
[----:B------:R-:W-:Y:S01]  /*bb20*/  R2UR UR35, R21 ;  /* 0x00000000152372ca */ /* 0x000fe200000e0000 */
[--C-:B------:R-:W-:Y:S01]  /*bb30*/  IMAD R7, R7, 0x4, R23.reuse ;  /* 0x0000000407077824 */ /* 0x100fe200078e0217 */
[----:B------:R-:W-:Y:S01]  /*bb40*/  R2UR UR19, R15 ;  /* 0x000000000f1372ca */ /* 0x000fe200000e0000 */
[----:B------:R-:W-:Y:S01]  /*bb50*/  IMAD R23, R14, 0x8000, R23 ;  /* 0x000080000e177824 */ /* 0x000fe200078e0217 */
[----:B------:R-:W-:Y:S01]  /*bb60*/  UIADD3 UR40, UP1, UR38, 0x1f0, URZ ;  /* 0x000001f026287890 */ /* 0x000fe2000ff3e03f */
[----:B------:R-:W-:Y:S01]  /*bb70*/  ISETP.GT.AND P1, PT, R4, 0x1, PT ;  /* 0x000000010400780c */ /* 0x000fe20003f24270 */
[----:B------:R-:W-:Y:S01]  /*bb80*/  UIADD3.X UR15, URZ, UR39, URZ, UP0, !UPT ;  /* 0x000000273f0f7290 */ /* 0x000fe200087fe43f */
[----:B------:R-:W-:Y:S01]  /*bb90*/  R2UR UR24, R7 ;  /* 0x00000000071872ca */ /* 0x000fe200000e0000 */
[----:B------:R-:W-:Y:S01]  /*bba0*/  UIADD3 UR26, UR34, 0x20, URZ ;  /* 0x00000020221a7890 */ /* 0x000fe2000fffe03f */
[----:B------:R-:W-:Y:S01]  /*bbb0*/  R2UR UR8, R23 ;  /* 0x00000000170872ca */ /* 0x000fe200000e0000 */
[----:B------:R-:W-:Y:S01]  /*bbc0*/  UIADD3.X UR41, URZ, UR39, URZ, UP1, !UPT ;  /* 0x000000273f297290 */ /* 0x000fe20008ffe43f */
[----:B------:R-:W-:Y:S01]  /*bbd0*/  VIADD R14, R14, 0x1 ;  /* 0x000000010e0e7836 */ /* 0x000fe20000000000 */
[----:B------:R-:W-:Y:S01]  /*bbe0*/  UMOV UR13, 0x30000 ;  /* 0x00030000000d7882 */ /* 0x000fe20000000000 */
[----:B------:R-:W-:Y:S01]  /*bbf0*/  UMOV UR22, 0x0 ;  /* 0x0000000000167882 */ /* 0x000fe20000000000 */
[----:B------:R-:W-:Y:S01]  /*bc00*/  UMOV UR23, 0x10000000 ;  /* 0x1000000000177882 */ /* 0x000fe20000000000 */
[----:B------:R-:W-:Y:S01]  /*bc10*/  UMOV UR25, UR33 ;  /* 0x0000002100197c82 */ /* 0x000fe20008000000 */
[----:B------:R-:W-:Y:S01]  /*bc20*/  ISETP.NE.AND P0, PT, R14, 0x5, PT ;  /* 0x000000050e00780c */ /* 0x000fe20003f05270 */
[----:B------:R-:W-:Y:S01]  /*bc30*/  UMOV UR28, UR36 ;  /* 0x00000024001c7c82 */ /* 0x000fe20008000000 */
[----:B------:R-:W-:Y:S01]  /*bc40*/  UMOV UR27, UR35 ;  /* 0x00000023001b7c82 */ /* 0x000fe20008000000 */
[----:B------:R-:W-:Y:S01]  /*bc50*/  UMOV UR17, UR33 ;  /* 0x0000002100117c82 */ /* 0x000fe20008000000 */
[----:B------:R-:W-:Y:S01]  /*bc60*/  UIADD3 UR32, UR24, 0x100, URZ ;  /* 0x0000010018207890 */ /* 0x000fe2000fffe03f */
[----:B------:R-:W-:Y:S01]  /*bc70*/  SEL R20, RZ, 0x1, P0 ;  /* 0x00000001ff147807 */ /* 0x000fe20000000000 */
[----:B------:R-:W-:Y:S01]  /*bc80*/  UIADD3 UR24, UR24, 0x8100, URZ ;  /* 0x0000810018187890 */ /* 0x000fe2000fffe03f */
[----:B------:R-:W-:Y:S01]  /*bc90*/  VIADD R22, R22, 0x40 ;  /* 0x0000004016167836 */ /* 0x000fe20000000000 */
[----:B------:R-:W-:Y:S01]  /*bca0*/  UIADD3 UR16, UR8, 0x50100, URZ ;  /* 0x0005010008107890 */ /* 0x000fe2000fffe03f */
[----:B------:R-:W-:Y:S01]  /*bcb0*/  LOP3.LUT R5, R5, R20, RZ, 0x3c, !PT ;  /* 0x0000001405057212 */ /* 0x000fe200078e3cff */
[----:B------:R-:W-:Y:S01]  /*bcc0*/  UIADD3 UR8, UR8, 0x54100, URZ ;  /* 0x0005410008087890 */ /* 0x000fe2000fffe03f */
[----:B------:R-:W-:Y:S01]  /*bcd0*/  SEL R14, R14, RZ, P0 ;  /* 0x000000ff0e0e7207 */ /* 0x000fe20000000000 */
[----:B------:R-:W-:Y:S01]  /*bce0*/  UMOV UR18, UR34 ;  /* 0x0000002200127c82 */ /* 0x000fe20008000000 */
[----:B------:R-:W-:Y:S01]  /*bcf0*/  UMOV UR20, UR36 ;  /* 0x0000002400147c82 */ /* 0x000fe20008000000 */
[----:B------:R0:W-:Y:S01]  /*bd00*/  UTMALDG.3D.MULTICAST [UR32], [UR14], UR13, desc[UR22] ;  /* 0x000016200e0073b4 */ /* 0x0001e2000801180d */
[----:B------:R-:W-:Y:S01]  /*bd10*/  UMOV UR9, UR33 ;  /* 0x0000002100097c82 */ /* 0x000fe20008000000 */
[----:B------:R-:W-:Y:S01]  /*bd20*/  UMOV UR11, UR19 ;  /* 0x00000013000b7c82 */ /* 0x000fe20008000000 */
[----:B------:R-:W-:Y:S01]  /*bd30*/  UMOV UR12, UR36 ;  /* 0x00000024000c7c82 */ /* 0x000fe20008000000 */
[----:B------:R-:W-:Y:S01]  /*bd40*/  UMOV UR10, UR26 ;  /* 0x0000001a000a7c82 */ /* 0x000fe20008000000 */
[----:B------:R0:W-:Y:S01]  /*bd50*/  UTMALDG.3D.MULTICAST [UR24], [UR14], UR13, desc[UR22] ;  /* 0x000016180e0073b4 */ /* 0x0001e2000801180d */
[----:B------:R0:W-:Y:S01]  /*bd60*/  UTMALDG.3D [UR16], [UR40], desc[UR22] ;  /* 0x00001610280075b4 */ /* 0x0001e20008011000 */
[----:B------:R0:W-:Y:S02]  /*bd70*/  UTMALDG.3D [UR8], [UR40], desc[UR22] ;  /* 0x00001608280075b4 */ /* 0x0001e40008011000 */
[----:B0-----:R-:W-:Y:S05]  /*bd80*/  @P1 BRA `(.L_x_300) ;  /* 0xfffffffc000c1947 */ /* 0x001fea000383ffff */
.L_x_297:
[----:B------:R-:W-:Y:S05]  /*bd90*/  BSYNC B1 ;  /* 0x0000000000017941 */ /* 0x000fea0003800000 */
.L_x_296:
[----:B------:R-:W-:Y:S01]  /*bda0*/  LOP3.LUT P1, RZ, R9, 0xff, RZ, 0xc0, !PT ;  /* 0x000000ff09ff7812 */ /* 0x000fe2000782c0ff */
[C---:B------:R-:W-:Y:S01]  /*bdb0*/  IMAD.IADD R6, R10.reuse, 0x1, R3 ;  /* 0x000000010a067824 */ /* 0x040fe200078e0203 */
[----:B------:R-:W-:Y:S01]  /*bdc0*/  ULDC.64 UR8, c[0x0][0x650] ;  /* 0x0001940000087ab9 */ /* 0x000fe20000000a00 */
[----:B------:R-:W-:Y:S01]  /*bdd0*/  ISETP.GE.U32.AND P2, PT, R10, 0x5, PT ;  /* 0x000000050a00780c */ /* 0x000fe20003f46070 */
[----:B------:R-:W-:Y:S01]  /*bde0*/  BSSY B1, `(.L_x_301) ;  /* 0x000006b000017945 */ /* 0x000fe20003800000 */
[----:B------:R-:W-:Y:S01]  /*bdf0*/  IMAD.MOV.U32 R20, RZ, RZ, -0x1 ;  /* 0xffffffffff147424 */ /* 0x000fe200078e00ff */
[----:B------:R-:W-:Y:S01]  /*be00*/  ISETP.GT.U32.AND P0, PT, R6, 0x4, PT ;  /* 0x000000040600780c */ /* 0x000fe20003f04070 */
[----:B------:R-:W-:Y:S01]  /*be10*/  IMAD.MOV.U32 R13, RZ, RZ, -0x1 ;  /* 0xffffffffff0d7424 */ /* 0x000fe200078e00ff */
[----:B------:R-:W-:Y:S02]  /*be20*/  PRMT R9, RZ, 0x7610, R9 ;  /* 0x00007610ff097816 */ /* 0x000fe40000000009 */
[----:B------:R-:W-:-:S03]  /*be30*/  ISETP.LT.U32.AND P0, PT, R10, 0x5, P0 ;  /* 0x000000050a00780c */ /* 0x000fc60000701070 */
[----:B------:R-:W0:Y:S01]  /*be40*/  @P1 S2R R11, SR_CgaCtaId ;  /* 0x00000000000b1919 */ /* 0x000e220000008800 */
[----:B------:R-:W-:-:S04]  /*be50*/  @P1 MOV R4, 0x400 ;  /* 0x0000040000041802 */ /* 0x000fc80000000f00 */
[----:B0-----:R-:W-:Y:S01]  /*be60*/  @P1 LEA R3, R11, R4, 0x18 ;  /* 0x000000040b031211 */ /* 0x001fe200078ec0ff */
[----:B------:R-:W-:-:S03]  /*be70*/  IMAD.WIDE.U32 R4, R6, -0x33333333, RZ ;  /* 0xcccccccd06047825 */ /* 0x000fc600078e00ff */
[----:B------:R0:W-:Y:S01]  /*be80*/  @P1 SYNCS.ARRIVE.TRANS64.A1T0 RZ, [R3+URZ+0x68], RZ ;  /* 0x000068ff03ff19a7 */ /* 0x0001e2000810003f */
[----:B------:R-:W-:Y:S02]  /*be90*/  IADD3 R16, P1, R16, UR30, RZ ;  /* 0x0000001e10107c10 */ /* 0x000fe4000ff3e0ff */
[----:B------:R-:W-:Y:S02]  /*bea0*/  SHF.R.U32.HI R5, RZ, 0x2, R5 ;  /* 0x00000002ff057819 */ /* 0x000fe40000011605 */
[----:B------:R-:W-:Y:S02]  /*beb0*/  IADD3.X R17, R17, UR7, RZ, P1, !PT ;  /* 0x0000000711117c10 */ /* 0x000fe40008ffe4ff */
[----:B------:R-:W-:Y:S02]  /*bec0*/  PRMT R4, RZ, 0x7610, R4 ;  /* 0x00007610ff047816 */ /* 0x000fe40000000004 */
[----:B0-----:R-:W-:Y:S02]  /*bed0*/  SEL R3, RZ, 0x1, !P0 ;  /* 0x00000001ff037807 */ /* 0x001fe40004000000 */
[----:B------:R-:W-:-:S02]  /*bee0*/  ISETP.GE.U32.AND P0, PT, R16, UR8, PT ;  /* 0x0000000810007c0c */ /* 0x000fc4000bf06070 */
[----:B------:R-:W-:Y:S01]  /*bef0*/  LOP3.LUT R0, R0, R3, RZ, 0x3c, !PT ;  /* 0x0000000300007212 */ /* 0x000fe200078e3cff */
[----:B------:R-:W-:Y:S01]  /*bf00*/  IMAD R3, R5, -0x5, R6 ;  /* 0xfffffffb05037824 */ /* 0x000fe200078e0206 */
[----:B------:R-:W-:Y:S01]  /*bf10*/  ISETP.GE.U32.AND.EX P0, PT, R17, UR9, PT, P0 ;  /* 0x0000000911007c0c */ /* 0x000fe2000bf06100 */
[----:B------:R-:W-:Y:S01]  /*bf20*/  IMAD.MOV.U32 R6, RZ, RZ, -0x1 ;  /* 0xffffffffff067424 */ /* 0x000fe200078e00ff */
[----:B------:R-:W-:-:S11]  /*bf30*/  @P2 LOP3.LUT R0, R0, 0x1, R5, 0x78, !PT ;  /* 0x0000000100002812 */ /* 0x000fd600078e7805 */
[----:B------:R-:W-:Y:S05]  /*bf40*/  @P0 BRA `(.L_x_302) ;  /* 0x0000000400500947 */ /* 0x000fea0003800000 */
[----:B------:R-:W0:Y:S01]  /*bf50*/  S2R R15, SR_CTAID.X ;  /* 0x00000000000f7919 */ /* 0x000e220000002500 */
[----:B------:R-:W-:Y:S01]  /*bf60*/  ULDC.64 UR8, c[0x0][0x628] ;  /* 0x00018a0000087ab9 */ /* 0x000fe20000000a00 */
[----:B------:R-:W1:Y:S01]  /*bf70*/  LDC R20, c[0x0][0x144] ;  /* 0x00005100ff147b82 */ /* 0x000e620000000800 */
[----:B------:R-:W-:Y:S01]  /*bf80*/  ISETP.NE.U32.AND P0, PT, RZ, UR8, PT ;  /* 0x00000008ff007c0c */ /* 0x000fe2000bf05070 */
[----:B------:R-:W2:Y:S01]  /*bf90*/  S2R R13, SR_CTAID.Y ;  /* 0x00000000000d7919 */ /* 0x000ea20000002600 */
[----:B------:R-:W-:Y:S01]  /*bfa0*/  ULDC UR11, c[0x0][0x630] ;  /* 0x00018c00000b7ab9 */ /* 0x000fe20000000800 */
[----:B------:R-:W-:Y:S01]  /*bfb0*/  ULDC UR12, c[0x0][0x150] ;  /* 0x00005400000c7ab9 */ /* 0x000fe20000000800 */
[----:B------:R-:W-:Y:S01]  /*bfc0*/  ISETP.NE.AND.EX P0, PT, RZ, UR9, PT, P0 ;  /* 0x00000009ff007c0c */ /* 0x000fe2000bf05300 */
[----:B------:R-:W-:Y:S02]  /*bfd0*/  IMAD.MOV.U32 R4, RZ, RZ, R16 ;  /* 0x000000ffff047224 */ /* 0x000fe400078e0010 */
[----:B------:R-:W-:Y:S01]  /*bfe0*/  IMAD.MOV.U32 R5, RZ, RZ, R17 ;  /* 0x000000ffff057224 */ /* 0x000fe200078e0011 */
[----:B0-----:R-:W-:-:S09]  /*bff0*/  I2FP.F32.U32 R22, R15 ;  /* 0x0000000f00167245 */ /* 0x001fd20000201000 */
[----:B------:R-:W-:Y:S05]  /*c000*/  @!P0 BRA `(.L_x_303) ;  /* 0x0000000000288947 */ /* 0x000fea0003800000 */
[----:B------:R-:W-:Y:S02]  /*c010*/  ULDC UR10, c[0x0][0x634] ;  /* 0x00018d00000a7ab9 */ /* 0x000fe40000000800 */
[----:B------:R-:W-:-:S05]  /*c020*/  IADD3 R5, P0, R16, UR10, RZ ;  /* 0x0000000a10057c10 */ /* 0x000fca000ff1e0ff */
[----:B------:R-:W-:-:S04]  /*c030*/  IMAD.X R21, RZ, RZ, R17, P0 ;  /* 0x000000ffff157224 */ /* 0x000fc800000e0611 */
[----:B------:R-:W-:-:S04]  /*c040*/  IMAD.WIDE.U32 R6, R21, UR8, RZ ;  /* 0x0000000815067c25 */ /* 0x000fc8000f8e00ff */
[----:B------:R-:W-:-:S04]  /*c050*/  IMAD.WIDE.U32 R6, P0, R5, UR9, R6 ;  /* 0x0000000905067c25 */ /* 0x000fc8000f800006 */
[----:B------:R-:W-:-:S04]  /*c060*/  IMAD.WIDE.U32 R4, R5, UR8, RZ ;  /* 0x0000000805047c25 */ /* 0x000fc8000f8e00ff */
[----:B------:R-:W-:Y:S01]  /*c070*/  IMAD.MOV.U32 R4, RZ, RZ, R7 ;  /* 0x000000ffff047224 */ /* 0x000fe200078e0007 */
[----:B------:R-:W-:Y:S01]  /*c080*/  IADD3 RZ, P1, R5, R6, RZ ;  /* 0x0000000605ff7210 */ /* 0x000fe20007f3e0ff */
[----:B------:R-:W-:-:S04]  /*c090*/  IMAD.X R5, RZ, RZ, RZ, P0 ;  /* 0x000000ffff057224 */ /* 0x000fc800000e06ff */
[----:B------:R-:W-:-:S08]  /*c0a0*/  IMAD.WIDE.U32.X R4, R21, UR9, R4, P1 ;  /* 0x0000000915047c25 */ /* 0x000fd000088e0404 */
.L_x_303:
[----:B------:R-:W-:Y:S01]  /*c0b0*/  FMUL R22, R22, UR12 ;  /* 0x0000000c16167c20 */ /* 0x000fe20008400000 */
[--C-:B------:R-:W-:Y:S01]  /*c0c0*/  SHF.R.U64 R14, R4, UR11, R5.reuse ;  /* 0x0000000b040e7c19 */ /* 0x100fe20008001205 */
[----:B------:R-:W-:Y:S01]  /*c0d0*/  ULDC.64 UR8, c[0x0][0x620] ;  /* 0x0001880000087ab9 */ /* 0x000fe20000000a00 */
[----:B------:R-:W-:Y:S01]  /*c0e0*/  SHF.R.U32.HI R4, RZ, UR11, R5 ;  /* 0x0000000bff047c19 */ /* 0x000fe20008011605 */
[----:B------:R-:W-:Y:S01]  /*c0f0*/  ULDC.64 UR10, c[0x0][0x640] ;  /* 0x00019000000a7ab9 */ /* 0x000fe20000000a00 */
[----:B------:R-:W-:Y:S01]  /*c100*/  IADD3 R5, P0, RZ, -R14, RZ ;  /* 0x8000000eff057210 */ /* 0x000fe20007f1e0ff */
[----:B------:R-:W0:Y:S04]  /*c110*/  F2I.U32.TRUNC.NTZ R22, R22 ;  /* 0x0000001600167305 */ /* 0x000e28000020f000 */
[----:B------:R-:W-:Y:S01]  /*c120*/  IMAD.X R4, RZ, RZ, ~R4, P0 ;  /* 0x000000ffff047224 */ /* 0x000fe200000e0e04 */
[----:B------:R-:W-:-:S03]  /*c130*/  ISETP.NE.U32.AND P0, PT, RZ, UR10, PT ;  /* 0x0000000aff007c0c */ /* 0x000fc6000bf05070 */
[----:B------:R-:W-:Y:S01]  /*c140*/  IMAD R4, R4, UR8, RZ ;  /* 0x0000000804047c24 */ /* 0x000fe2000f8e02ff */
[----:B------:R-:W-:-:S03]  /*c150*/  ISETP.NE.AND.EX P0, PT, RZ, UR11, PT, P0 ;  /* 0x0000000bff007c0c */ /* 0x000fc6000bf05300 */
[C---:B------:R-:W-:Y:S01]  /*c160*/  IMAD R7, R5.reuse, UR9, R4 ;  /* 0x0000000905077c24 */ /* 0x040fe2000f8e0204 */
[----:B------:R-:W-:Y:S01]  /*c170*/  ULDC UR9, c[0x0][0x154] ;  /* 0x0000550000097ab9 */ /* 0x000fe20000000800 */
[----:B------:R-:W-:Y:S01]  /*c180*/  IMAD.WIDE.U32 R4, R5, UR8, R16 ;  /* 0x0000000805047c25 */ /* 0x000fe2000f8e0010 */
[----:B------:R-:W-:-:S03]  /*c190*/  ULDC UR8, c[0x0][0x618] ;  /* 0x0001860000087ab9 */ /* 0x000fc60000000800 */
[----:B0-----:R-:W-:Y:S02]  /*c1a0*/  IMAD.MOV R6, RZ, RZ, -R22 ;  /* 0x000000ffff067224 */ /* 0x001fe400078e0a16 */
[----:B------:R-:W-:Y:S02]  /*c1b0*/  IMAD.IADD R5, R5, 0x1, R7 ;  /* 0x0000000105057824 */ /* 0x000fe400078e0207 */
[----:B-1----:R-:W-:Y:S01]  /*c1c0*/  IMAD R15, R20, R6, R15 ;  /* 0x00000006140f7224 */ /* 0x002fe200078e020f */
[----:B--2---:R-:W-:Y:S01]  /*c1d0*/  I2FP.F32.U32 R6, R13 ;  /* 0x0000000d00067245 */ /* 0x004fe20000201000 */
[----:B------:R-:W0:Y:S01]  /*c1e0*/  LDC R20, c[0x0][0x148] ;  /* 0x00005200ff147b82 */ /* 0x000e220000000800 */
[--C-:B------:R-:W-:Y:S02]  /*c1f0*/  SHF.R.U64 R21, R4, UR8, R5.reuse ;  /* 0x0000000804157c19 */ /* 0x100fe40008001205 */
[----:B------:R-:W-:Y:S01]  /*c200*/  SHF.R.U32.HI R4, RZ, UR8, R5 ;  /* 0x00000008ff047c19 */ /* 0x000fe20008011605 */
[----:B------:R-:W-:Y:S01]  /*c210*/  FMUL R6, R6, UR9 ;  /* 0x0000000906067c20 */ /* 0x000fe20008400000 */
[----:B------:R-:W-:-:S02]  /*c220*/  ULDC UR8, c[0x0][0x608] ;  /* 0x0001820000087ab9 */ /* 0x000fc40000000800 */
[--C-:B------:R-:W-:Y:S01]  /*c230*/  SHF.R.U64 R23, R21, UR8, R4.reuse ;  /* 0x0000000815177c19 */ /* 0x100fe20008001204 */
[----:B------:R1:W2:Y:S01]  /*c240*/  F2I.U32.TRUNC.NTZ R24, R6 ;  /* 0x0000000600187305 */ /* 0x0002a2000020f000 */
[----:B------:R-:W-:Y:S01]  /*c250*/  SHF.R.U32.HI R4, RZ, UR8, R4 ;  /* 0x00000008ff047c19 */ /* 0x000fe20008011604 */
[----:B------:R-:W-:-:S03]  /*c260*/  ULDC UR8, c[0x0][0x658] ;  /* 0x0001960000087ab9 */ /* 0x000fc60000000800 */
[--C-:B------:R-:W-:Y:S02]  /*c270*/  SHF.R.U64 R22, R23, UR8, R4.reuse ;  /* 0x0000000817167c19 */ /* 0x100fe40008001204 */
[----:B------:R-:W-:-:S03]  /*c280*/  SHF.R.U32.HI R25, RZ, UR8, R4 ;  /* 0x00000008ff197c19 */ /* 0x000fc60008011604 */
[----:B------:R-:W-:Y:S02]  /*c290*/  IMAD.MOV.U32 R4, RZ, RZ, R22 ;  /* 0x000000ffff047224 */ /* 0x000fe400078e0016 */
[----:B------:R-:W-:Y:S01]  /*c2a0*/  IMAD.MOV.U32 R5, RZ, RZ, R25 ;  /* 0x000000ffff057224 */ /* 0x000fe200078e0019 */
[----:B-1----:R-:W-:Y:S06]  /*c2b0*/  @!P0 BRA `(.L_x_304) ;  /* 0x0000000000288947 */ /* 0x002fec0003800000 */
        /* <DEDUP_REMOVED lines=10> */
.L_x_304:
[----:B------:R-:W-:Y:S01]  /*c360*/  ISETP.NE.AND P0, PT, R2, 0x1, PT ;  /* 0x000000010200780c */ /* 0x000fe20003f05270 */
[----:B------:R-:W-:Y:S01]  /*c370*/  ULDC UR8, c[0x0][0x648] ;  /* 0x0001920000087ab9 */ /* 0x000fe20000000800 */
[----:B------:R-:W-:Y:S01]  /*c380*/  LOP3.LUT R23, R23, UR6, RZ, 0xc0, !PT ;  /* 0x0000000617177c12 */ /* 0x000fe2000f8ec0ff */
[----:B--2---:R-:W-:Y:S01]  /*c390*/  IMAD.MOV R24, RZ, RZ, -R24 ;  /* 0x000000ffff187224 */ /* 0x004fe200078e0a18 */
[----:B------:R-:W-:Y:S01]  /*c3a0*/  SHF.R.U64 R4, R4, UR8, R5 ;  /* 0x0000000804047c19 */ /* 0x000fe20008001205 */
[----:B------:R-:W-:Y:S01]  /*c3b0*/  ULDC UR8, c[0x0][0x638] ;  /* 0x00018e0000087ab9 */ /* 0x000fe20000000800 */
[----:B------:R-:W-:Y:S01]  /*c3c0*/  LOP3.LUT R21, R21, UR4, RZ, 0xc0, !PT ;  /* 0x0000000415157c12 */ /* 0x000fe2000f8ec0ff */
[----:B------:R-:W-:Y:S01]  /*c3d0*/  ULDC UR9, c[0x0][0x610] ;  /* 0x0001840000097ab9 */ /* 0x000fe20000000800 */
[----:B------:R-:W-:Y:S02]  /*c3e0*/  IMAD.MOV.U32 R6, RZ, RZ, R14 ;  /* 0x000000ffff067224 */ /* 0x000fe400078e000e */
[----:B------:R-:W-:-:S02]  /*c3f0*/  IMAD.MOV R5, RZ, RZ, -R4 ;  /* 0x000000ffff057224 */ /* 0x000fc400078e0a04 */
[----:B------:R-:W-:Y:S02]  /*c400*/  IMAD R4, R4, UR5, R23 ;  /* 0x0000000504047c24 */ /* 0x000fe4000f8e0217 */
[----:B0-----:R-:W-:Y:S02]  /*c410*/  @P0 IMAD R15, R20, R24, R13 ;  /* 0x00000018140f0224 */ /* 0x001fe400078e020d */
[----:B------:R-:W-:Y:S01]  /*c420*/  IMAD R22, R5, UR8, R22 ;  /* 0x0000000805167c24 */ /* 0x000fe2000f8e0216 */
[----:B------:R-:W-:Y:S01]  /*c430*/  ULDC UR8, c[0x0][0x600] ;  /* 0x0001800000087ab9 */ /* 0x000fe20000000800 */
[----:B------:R-:W-:Y:S02]  /*c440*/  IMAD R15, R4, UR9, R15 ;  /* 0x00000009040f7c24 */ /* 0x000fe4000f8e020f */
[----:B------:R-:W-:Y:S02]  /*c450*/  IMAD R22, R22, UR8, R21 ;  /* 0x0000000816167c24 */ /* 0x000fe4000f8e0215 */
[----:B------:R-:W-:-:S03]  /*c460*/  IMAD.MOV.U32 R4, RZ, RZ, 0x1 ;  /* 0x00000001ff047424 */ /* 0x000fc600078e00ff */
[----:B------:R-:W-:Y:S02]  /*c470*/  SEL R13, R22, R15, !P0 ;  /* 0x0000000f160d7207 */ /* 0x000fe40004000000 */
[----:B------:R-:W-:-:S07]  /*c480*/  SEL R20, R15, R22, !P0 ;  /* 0x000000160f147207 */ /* 0x000fce0004000000 */
.L_x_302:
[----:B------:R-:W-:Y:S05]  /*c490*/  BSYNC B1 ;  /* 0x0000000000017941 */ /* 0x000fea0003800000 */
.L_x_301:
[----:B------:R-:W-:-:S13]  /*c4a0*/  LOP3.LUT P0, RZ, R4, 0xff, RZ, 0xc0, !PT ;  /* 0x000000ff04ff7812 */ /* 0x000fda000780c0ff */
[----:B------:R-:W-:Y:S05]  /*c4b0*/  @P0 BRA `(.L_x_305) ;  /* 0xfffffff400080947 */ /* 0x000fea000383ffff */
[----:B------:R-:W-:Y:S05]  /*c4c0*/  BSYNC B0 ;  /* 0x0000000000007941 */ /* 0x000fea0003800000 */
.L_x_294:
[----:B------:R-:W-:-:S03]  /*c4d0*/  UMOV UR8, 0xffffffff ;  /* 0xffffffff00087882 */ /* 0x000fc60000000000 */
[----:B------:R-:W-:Y:S05]  /*c4e0*/  BRA.DIV UR8, `(.L_x_306) ;  /* 0x0000000608387947 */ /* 0x000fea000b800000 */
[----:B------:R-:W-:-:S13]  /*c4f0*/  ELECT P6, URZ, PT ;  /* 0x00000000003f782f */ /* 0x000fda00038c0000 */
.L_x_321:
[----:B------:R-:W-:Y:S04]  /*c500*/  BSSY B0, `(.L_x_307) ;  /* 0x0000034000007945 */ /* 0x000fe80003800000 */
[----:B------:R-:W-:Y:S05]  /*c510*/  @!P6 BRA `(.L_x_308) ;  /* 0x0000000000c8e947 */ /* 0x000fea0003800000 */
[----:B------:R-:W-:-:S04]  /*c520*/  LOP3.LUT R19, R19, 0x2, RZ, 0xfc, !PT ;  /* 0x0000000213137812 */ /* 0x000fc800078efcff */
[----:B------:R-:W-:-:S13]  /*c530*/  ISETP.NE.AND P0, PT, R19, 0x3, PT ;  /* 0x000000031300780c */ /* 0x000fda0003f05270 */
[----:B------:R-:W-:Y:S05]  /*c540*/  @!P0 BRA `(.L_x_309) ;  /* 0x0000000000048947 */ /* 0x000fea0003800000 */
[----:B------:R-:W-:Y:S01]  /*c550*/  BPT.TRAP 0x1 ;  /* 0x000000040000795c */ /* 0x000fe20000300000 */
.L_x_309:
[----:B------:R-:W0:Y:S01]  /*c560*/  S2R R5, SR_CgaCtaId ;  /* 0x0000000000057919 */ /* 0x000e220000008800 */
[----:B------:R-:W-:Y:S02]  /*c570*/  MOV R2, 0x400 ;  /* 0x0000040000027802 */ /* 0x000fe40000000f00 */
[----:B------:R-:W-:Y:S02]  /*c580*/  SHF.L.U32 R4, R0, 0x1f, RZ ;  /* 0x0000001f00047819 */ /* 0x000fe400000006ff */
[----:B0-----:R-:W-:-:S05]  /*c590*/  LEA R2, R5, R2, 0x18 ;  /* 0x0000000205027211 */ /* 0x001fca00078ec0ff */
[----:B------:R-:W-:-:S04]  /*c5a0*/  VIADD R2, R2, 0x28 ;  /* 0x0000002802027836 */ /* 0x000fc80000000000 */
[C---:B------:R-:W-:Y:S02]  /*c5b0*/  IMAD R7, R3.reuse, 0x8, R2 ;  /* 0x0000000803077824 */ /* 0x040fe400078e0202 */
[----:B------:R-:W-:Y:S02]  /*c5c0*/  VIADD R3, R3, 0x1 ;  /* 0x0000000103037836 */ /* 0x000fe40000000000 */
[----:B------:R-:W0:Y:S03]  /*c5d0*/  SYNCS.PHASECHK.TRANS64.TRYWAIT P0, [R7+URZ], R4 ;  /* 0x00000004070075a7 */ /* 0x000e26000800017f */
[----:B------:R-:W-:-:S04]  /*c5e0*/  ISETP.NE.AND P1, PT, R3, 0x5, PT ;  /* 0x000000050300780c */ /* 0x000fc80003f25270 */
[----:B------:R-:W-:Y:S02]  /*c5f0*/  SEL R5, RZ, 0x1, P1 ;  /* 0x00000001ff057807 */ /* 0x000fe40000800000 */
[----:B------:R-:W-:Y:S02]  /*c600*/  SEL R3, R3, RZ, P1 ;  /* 0x000000ff03037207 */ /* 0x000fe40000800000 */
[----:B------:R-:W-:-:S03]  /*c610*/  LOP3.LUT R6, R0, R5, RZ, 0x3c, !PT ;  /* 0x0000000500067212 */ /* 0x000fc600078e3cff */
[----:B------:R-:W-:Y:S01]  /*c620*/  IMAD R8, R3, 0x8, R2 ;  /* 0x0000000803087824 */ /* 0x000fe200078e0202 */
[----:B------:R-:W-:Y:S01]  /*c630*/  SHF.L.U32 R5, R6, 0x1f, RZ ;  /* 0x0000001f06057819 */ /* 0x000fe200000006ff */
[----:B0-----:R-:W-:Y:S06]  /*c640*/  @!P0 BRA `(.L_x_310) ;  /* 0x0000000400008947 */ /* 0x001fec0003800000 */
.L_x_322:
[----:B------:R-:W1:Y:S01]  /*c650*/  SYNCS.PHASECHK.TRANS64.TRYWAIT P0, [R8+URZ], R5 ;  /* 0x00000005080075a7 */ /* 0x000e62000800017f */
[----:B------:R-:W-:-:S05]  /*c660*/  VIADD R0, R3, 0x1 ;  /* 0x0000000103007836 */ /* 0x000fca0000000000 */
[----:B------:R-:W-:-:S04]  /*c670*/  ISETP.NE.AND P1, PT, R0, 0x5, PT ;  /* 0x000000050000780c */ /* 0x000fc80003f25270 */
[----:B------:R-:W-:Y:S02]  /*c680*/  SEL R3, RZ, 0x1, P1 ;  /* 0x00000001ff037807 */ /* 0x000fe40000800000 */
[----:B0-----:R-:W-:Y:S02]  /*c690*/  SEL R7, R0, RZ, P1 ;  /* 0x000000ff00077207 */ /* 0x001fe40000800000 */
[----:B------:R-:W-:-:S03]  /*c6a0*/  LOP3.LUT R6, R6, R3, RZ, 0x3c, !PT ;  /* 0x0000000306067212 */ /* 0x000fc600078e3cff */
[----:B------:R-:W-:Y:S01]  /*c6b0*/  IMAD R9, R7, 0x8, R2 ;  /* 0x0000000807097824 */ /* 0x000fe200078e0202 */
[----:B------:R-:W-:Y:S01]  /*c6c0*/  SHF.L.U32 R4, R6, 0x1f, RZ ;  /* 0x0000001f06047819 */ /* 0x000fe200000006ff */
[----:B-1----:R-:W-:Y:S06]  /*c6d0*/  @!P0 BRA `(.L_x_311) ;  /* 0x0000000000f08947 */ /* 0x002fec0003800000 */
.L_x_323:
[----:B------:R-:W1:Y:S01]  /*c6e0*/  SYNCS.PHASECHK.TRANS64.TRYWAIT P0, [R9+URZ], R4 ;  /* 0x00000004090075a7 */ /* 0x000e62000800017f */
[----:B------:R-:W-:-:S05]  /*c6f0*/  VIADD R0, R7, 0x1 ;  /* 0x0000000107007836 */ /* 0x000fca0000000000 */
[----:B------:R-:W-:-:S04]  /*c700*/  ISETP.NE.AND P1, PT, R0, 0x5, PT ;  /* 0x000000050000780c */ /* 0x000fc80003f25270 */
[----:B------:R-:W-:Y:S02]  /*c710*/  SEL R3, RZ, 0x1, P1 ;  /* 0x00000001ff037807 */ /* 0x000fe40000800000 */
[----:B------:R-:W-:Y:S02]  /*c720*/  SEL R7, R0, RZ, P1 ;  /* 0x000000ff00077207 */ /* 0x000fe40000800000 */
[----:B------:R-:W-:-:S03]  /*c730*/  LOP3.LUT R11, R6, R3, RZ, 0x3c, !PT ;  /* 0x00000003060b7212 */ /* 0x000fc600078e3cff */
[----:B------:R-:W-:Y:S01]  /*c740*/  IMAD R6, R7, 0x8, R2 ;  /* 0x0000000807067824 */ /* 0x000fe200078e0202 */
[----:B0-----:R-:W-:Y:S01]  /*c750*/  SHF.L.U32 R5, R11, 0x1f, RZ ;  /* 0x0000001f0b057819 */ /* 0x001fe200000006ff */
[----:B-1----:R-:W-:Y:S06]  /*c760*/  @!P0 BRA `(.L_x_312) ;  /* 0x0000000000e08947 */ /* 0x002fec0003800000 */
.L_x_324:
[----:B------:R-:W1:Y:S01]  /*c770*/  SYNCS.PHASECHK.TRANS64.TRYWAIT P0, [R6+URZ], R5 ;  /* 0x00000005060075a7 */ /* 0x000e62000800017f */
[----:B------:R-:W-:-:S05]  /*c780*/  VIADD R0, R7, 0x1 ;  /* 0x0000000107007836 */ /* 0x000fca0000000000 */
[----:B------:R-:W-:-:S04]  /*c790*/  ISETP.NE.AND P1, PT, R0, 0x5, PT ;  /* 0x000000050000780c */ /* 0x000fc80003f25270 */
[----:B0-----:R-:W-:Y:S02]  /*c7a0*/  SEL R4, RZ, 0x1, P1 ;  /* 0x00000001ff047807 */ /* 0x001fe40000800000 */
[----:B------:R-:W-:Y:S02]  /*c7b0*/  SEL R3, R0, RZ, P1 ;  /* 0x000000ff00037207 */ /* 0x000fe40000800000 */
[----:B------:R-:W-:Y:S01]  /*c7c0*/  LOP3.LUT R0, R11, R4, RZ, 0x3c, !PT ;  /* 0x000000040b007212 */ /* 0x000fe200078e3cff */
[----:B-1----:R-:W-:Y:S06]  /*c7d0*/  @!P0 BRA `(.L_x_313) ;  /* 0x0000000000d88947 */ /* 0x002fec0003800000 */
.L_x_325:
[----:B------:R-:W-:Y:S01]  /*c7e0*/  IMAD R3, R3, 0x8, R2 ;  /* 0x0000000803037824 */ /* 0x000fe200078e0202 */
[----:B------:R-:W-:-:S07]  /*c7f0*/  SHF.L.U32 R0, R0, 0x1f, RZ ;  /* 0x0000001f00007819 */ /* 0x000fce00000006ff */
.L_x_314:
[----:B-1----:R1:W2:Y:S02]  /*c800*/  SYNCS.PHASECHK.TRANS64.TRYWAIT P0, [R3+URZ], R0 ;  /* 0x00000000030075a7 */ /* 0x0022a4000800017f */
[----:B--2---:R-:W-:Y:S05]  /*c810*/  @!P0 NANOSLEEP.SYNCS 0x989680 ;  /* 0x009896800000895d */ /* 0x004fea0003900000 */
[----:B------:R-:W2:Y:S02]  /*c820*/  @!P0 SYNCS.PHASECHK.TRANS64 P0, [R3+URZ], R0 ;  /* 0x00000000030085a7 */ /* 0x000ea4000800007f */
[----:B--2---:R-:W-:Y:S05]  /*c830*/  @!P0 BRA `(.L_x_314) ;  /* 0xfffffffc00f08947 */ /* 0x004fea000383ffff */
.L_x_308:
[----:B------:R-:W-:Y:S05]  /*c840*/  BSYNC B0 ;  /* 0x0000000000007941 */ /* 0x000fea0003800000 */
.L_x_307:
[----:B------:R-:W-:Y:S05]  /*c850*/  EXIT ;  /* 0x000000000000794d */ /* 0x000fea0003800000 */
.L_x_21:
[----:B---3--:R3:W4:Y:S02]  /*c860*/  SYNCS.PHASECHK.TRANS64.TRYWAIT P1, [R3+URZ], R0 ;  /* 0x00000000030075a7 */ /* 0x008724000802017f */
[----:B----4-:R-:W-:Y:S05]  /*c870*/  @!P1 NANOSLEEP.SYNCS 0x989680 ;  /* 0x009896800000995d */ /* 0x010fea0003900000 */
[----:B------:R-:W4:Y:S02]  /*c880*/  @!P1 SYNCS.PHASECHK.TRANS64 P1, [R3+URZ], R0 ;  /* 0x00000000030095a7 */ /* 0x000f24000802007f */
[----:B----4-:R-:W-:Y:S05]  /*c890*/  @!P1 BRA `(.L_x_21) ;  /* 0xfffffffc00f09947 */ /* 0x010fea000383ffff */
[----:B------:R-:W-:Y:S05]  /*c8a0*/  BRA `(.L_x_20) ;  /* 0xffffff4c00087947 */ /* 0x000fea000383ffff */
.L_x_26:
[----:B-1----:R1:W2:Y:S02]  /*c8b0*/  SYNCS.PHASECHK.TRANS64.TRYWAIT P1, [R5+URZ], R4 ;  /* 0x00000004050075a7 */ /* 0x0022a4000802017f */
[----:B--2---:R-:W-:Y:S05]  /*c8c0*/  @!P1 NANOSLEEP.SYNCS 0x989680 ;  /* 0x009896800000995d */ /* 0x004fea0003900000 */
[----:B------:R-:W2:Y:S02]  /*c8d0*/  @!P1 SYNCS.PHASECHK.TRANS64 P1, [R5+URZ], R4 ;  /* 0x00000004050095a7 */ /* 0x000ea4000802007f */
[----:B--2---:R-:W-:Y:S05]  /*c8e0*/  @!P1 BRA `(.L_x_26) ;  /* 0xfffffffc00f09947 */ /* 0x004fea000383ffff */
[----:B------:R-:W-:Y:S05]  /*c8f0*/  BRA `(.L_x_25) ;  /* 0xffffff54000c7947 */ /* 0x000fea000383ffff */
.L_x_295:
[----:B------:R-:W-:Y:S01]  /*c900*/  BSSY B1, `(.L_x_315) ;  /* 0x0000006000017945 */ /* 0x000fe20003800000 */
[----:B------:R-:W-:-:S07]  /*c910*/  IMAD.MOV.U32 R15, RZ, RZ, -0x1 ;  /* 0xffffffffff0f7424 */ /* 0x000fce00078e00ff */
[----:B------:R-:W-:Y:S05]  /*c920*/  WARPSYNC.COLLECTIVE R15, `(.L_x_316) ;  /* 0x000000000f0c7348 */ /* 0x000fea0003c00000 */
[----:B------:R-:W-:Y:S02]  /*c930*/  ELECT P6, UR62, PT ;  /* 0x00000000003e782f */ /* 0x000fe400038c0000 */
[----:B------:R-:W-:Y:S01]  /*c940*/  MOV R14, UR62 ;  /* 0x0000003e000e7c02 */ /* 0x000fe20008000f00 */
[----:B------:R-:W-:Y:S10]  /*c950*/  ENDCOLLECTIVE ;  /* 0x000000000000791b */ /* 0x000ff40003800000 */
.L_x_316:
[----:B------:R-:W-:Y:S05]  /*c960*/  BSYNC B1 ;  /* 0x0000000000017941 */ /* 0x000fea0003800000 */
.L_x_315:
[----:B------:R-:W-:Y:S05]  /*c970*/  BRA `(.L_x_317) ;  /* 0xffffffec00e47947 */ /* 0x000fea000383ffff */
.L_x_298:
[----:B0-----:R0:W1:Y:S02]  /*c980*/  SYNCS.PHASECHK.TRANS64.TRYWAIT P0, [R20+URZ+0x28], R7 ;  /* 0x00002807140075a7 */ /* 0x001064000800017f */
[----:B-1----:R-:W-:Y:S05]  /*c990*/  @!P0 NANOSLEEP.SYNCS 0x989680 ;  /* 0x009896800000895d */ /* 0x002fea0003900000 */
[----:B------:R-:W1:Y:S02]  /*c9a0*/  @!P0 SYNCS.PHASECHK.TRANS64 P0, [R20+URZ+0x28], R7 ;  /* 0x00002807140085a7 */ /* 0x000e64000800007f */
[----:B-1----:R-:W-:Y:S05]  /*c9b0*/  @!P0 BRA `(.L_x_298) ;  /* 0xfffffffc00f08947 */ /* 0x002fea000383ffff */
[----:B------:R-:W-:Y:S05]  /*c9c0*/  BRA `(.L_x_318) ;  /* 0xfffffff000247947 */ /* 0x000fea000383ffff */
.L_x_306:
[----:B------:R-:W-:Y:S01]  /*c9d0*/  BSSY B0, `(.L_x_319) ;  /* 0x0000006000007945 */ /* 0x000fe20003800000 */
[----:B------:R-:W-:-:S07]  /*c9e0*/  IMAD.MOV.U32 R15, RZ, RZ, -0x1 ;  /* 0xffffffffff0f7424 */ /* 0x000fce00078e00ff */
[----:B------:R-:W-:Y:S05]  /*c9f0*/  WARPSYNC.COLLECTIVE R15, `(.L_x_320) ;  /* 0x000000000f0c7348 */ /* 0x000fea0003c00000 */
[----:B------:R-:W-:Y:S02]  /*ca00*/  ELECT P6, UR62, PT ;  /* 0x00000000003e782f */ /* 0x000fe400038c0000 */
[----:B------:R-:W-:Y:S01]  /*ca10*/  MOV R14, UR62 ;  /* 0x0000003e000e7c02 */ /* 0x000fe20008000f00 */
[----:B------:R-:W-:Y:S10]  /*ca20*/  ENDCOLLECTIVE ;  /* 0x000000000000791b */ /* 0x000ff40003800000 */
.L_x_320:
[----:B------:R-:W-:Y:S05]  /*ca30*/  BSYNC B0 ;  /* 0x0000000000007941 */ /* 0x000fea0003800000 */
.L_x_319:
[----:B------:R-:W-:Y:S05]  /*ca40*/  BRA `(.L_x_321) ;  /* 0xfffffff800ac7947 */ /* 0x000fea000383ffff */
.L_x_310:
[----:B0-----:R0:W1:Y:S02]  /*ca50*/  SYNCS.PHASECHK.TRANS64.TRYWAIT P0, [R7+URZ], R4 ;  /* 0x00000004070075a7 */ /* 0x001064000800017f */
[----:B-1----:R-:W-:Y:S05]  /*ca60*/  @!P0 NANOSLEEP.SYNCS 0x989680 ;  /* 0x009896800000895d */ /* 0x002fea0003900000 */
[----:B------:R-:W1:Y:S02]  /*ca70*/  @!P0 SYNCS.PHASECHK.TRANS64 P0, [R7+URZ], R4 ;  /* 0x00000004070085a7 */ /* 0x000e64000800007f */
[----:B-1----:R-:W-:Y:S05]  /*ca80*/  @!P0 BRA `(.L_x_310) ;  /* 0xfffffffc00f08947 */ /* 0x002fea000383ffff */
[----:B------:R-:W-:Y:S05]  /*ca90*/  BRA `(.L_x_322) ;  /* 0xfffffff800ec7947 */ /* 0x000fea000383ffff */
.L_x_311:
[----:B0-----:R0:W1:Y:S02]  /*caa0*/  SYNCS.PHASECHK.TRANS64.TRYWAIT P0, [R8+URZ], R5 ;  /* 0x00000005080075a7 */ /* 0x001064000800017f */
[----:B-1----:R-:W-:Y:S05]  /*cab0*/  @!P0 NANOSLEEP.SYNCS 0x989680 ;  /* 0x009896800000895d */ /* 0x002fea0003900000 */
[----:B------:R-:W1:Y:S02]  /*cac0*/  @!P0 SYNCS.PHASECHK.TRANS64 P0, [R8+URZ], R5 ;  /* 0x00000005080085a7 */ /* 0x000e64000800007f */
[----:B-1----:R-:W-:Y:S05]  /*cad0*/  @!P0 BRA `(.L_x_311) ;  /* 0xfffffffc00f08947 */ /* 0x002fea000383ffff */
[----:B------:R-:W-:Y:S05]  /*cae0*/  BRA `(.L_x_323) ;  /* 0xfffffff800fc7947 */ /* 0x000fea000383ffff */
.L_x_312:
[----:B0-----:R0:W1:Y:S02]  /*caf0*/  SYNCS.PHASECHK.TRANS64.TRYWAIT P0, [R9+URZ], R4 ;  /* 0x00000004090075a7 */ /* 0x001064000800017f */
[----:B-1----:R-:W-:Y:S05]  /*cb00*/  @!P0 NANOSLEEP.SYNCS 0x989680 ;  /* 0x009896800000895d */ /* 0x002fea0003900000 */
[----:B------:R-:W1:Y:S02]  /*cb10*/  @!P0 SYNCS.PHASECHK.TRANS64 P0, [R9+URZ], R4 ;  /* 0x00000004090085a7 */ /* 0x000e64000800007f */
[----:B-1----:R-:W-:Y:S05]  /*cb20*/  @!P0 BRA `(.L_x_312) ;  /* 0xfffffffc00f08947 */ /* 0x002fea000383ffff */
[----:B------:R-:W-:Y:S05]  /*cb30*/  BRA `(.L_x_324) ;  /* 0xfffffffc000c7947 */ /* 0x000fea000383ffff */
.L_x_313:
[----:B0-----:R0:W1:Y:S02]  /*cb40*/  SYNCS.PHASECHK.TRANS64.TRYWAIT P0, [R6+URZ], R5 ;  /* 0x00000005060075a7 */ /* 0x001064000800017f */
[----:B-1----:R-:W-:Y:S05]  /*cb50*/  @!P0 NANOSLEEP.SYNCS 0x989680 ;  /* 0x009896800000895d */ /* 0x002fea0003900000 */
[----:B------:R-:W1:Y:S02]  /*cb60*/  @!P0 SYNCS.PHASECHK.TRANS64 P0, [R6+URZ], R5 ;  /* 0x00000005060085a7 */ /* 0x000e64000800007f */
[----:B-1----:R-:W-:Y:S05]  /*cb70*/  @!P0 BRA `(.L_x_313) ;  /* 0xfffffffc00f08947 */ /* 0x002fea000383ffff */
[----:B------:R-:W-:Y:S05]  /*cb80*/  BRA `(.L_x_325) ;  /* 0xfffffffc00147947 */ /* 0x000fea000383ffff */
.L_x_326:
[----:B------:R-:W-:-:S00]  /*cb90*/  BRA `(.L_x_326) ;  /* 0xfffffffc00fc7947 */ /* 0x000fc0000383ffff */
[----:B------:R-:W-:-:S00]  /*cba0*/  NOP ;  /* 0x0000000000007918 */ /* 0x000fc00000000000 */
        /* <DEDUP_REMOVED lines=13> */
.L_x_327:


//--------------------- .nv.global.init           --------------------------
	.section	.nv.global.init,"aw",@progbits
.nv.global.init:
	.type		$str$22,@object
	.size		$str$22,($str$23 - $str$22)
$str$22:
        /*0000*/ 	.byte	0x6b, 0x5f, 0x74, 0x69, 0x6c, 0x65, 0x5f, 0x63, 0x6f, 0x75, 0x6e, 0x74, 0x20, 0x3e, 0x3d, 0x20
        /*0010*/ 	.byte	0x31, 0x00
	.type		$str$23,@object
	.size		$str$23,(__unnamed_1 - $str$23)
$str$23:
        /*0012*/ 	.byte	0x2f, 0x74, 0x6d, 0x70, 0x2f, 0x63, 0x75, 0x74, 0x6c, 0x61, 0x73, 0x73, 0x5f, 0x73, 0x77, 0x65
        /*0022*/ 	.byte	0x65, 0x70, 0x5f, 0x73, 0x72, 0x63, 0x2f, 0x69, 0x6e, 0x63, 0x6c, 0x75, 0x64, 0x65, 0x2f, 0x63
        /*0032*/ 	.byte	0x75, 0x74, 0x6c, 0x61, 0x73, 0x73, 0x2f, 0x67, 0x65, 0x6d, 0x6d, 0x2f, 0x63, 0x6f, 0x6c, 0x6c
        /*0042*/ 	.byte	0x65, 0x63, 0x74, 0x69, 0x76, 0x65, 0x2f, 0x73, 0x6d, 0x39, 0x30, 0x5f, 0x6d, 0x6d, 0x61, 0x5f
        /*0052*/ 	.byte	0x74, 0x6d, 0x61, 0x5f, 0x67, 0x6d, 0x6d, 0x61, 0x5f, 0x73, 0x73, 0x5f, 0x77, 0x61, 0x72, 0x70
        /*0062*/ 	.byte	0x73, 0x70, 0x65, 0x63, 0x69, 0x61, 0x6c, 0x69, 0x7a, 0x65, 0x64, 0x2e, 0x68, 0x70, 0x70, 0x00
	.type		__unnamed_1,@object
	.size		__unnamed_1,(.L_0 - __unnamed_1)
__unnamed_1:
        /*0072*/ 	.byte	0x76, 0x6f, 0x69, 0x64, 0x20, 0x63, 0x75, 0x74, 0x6c, 0x61, 0x73, 0x73, 0x3a, 0x3a, 0x67, 0x65
        /* <DEDUP_REMOVED lines=177> */
        /*0b92*/ 	.byte	0x3a, 0x69, 0x64, 0x65, 0x6e, 0x74, 0x69, 0x74, 0x79, 0x5d, 0x00
.L_0:


//--------------------- .nv.shared._ZN7cutlass13device_kernelINS_4gemm6kernel13GemmUniversalIN4cute5tupleIJiiiiEEENS1_10collective13CollectiveMmaINS1_34MainloopSm90TmaGmmaWarpSpecializedILi5ENS5_IJNS4_1CILi1EEENSA_ILi2EEESB_EEENS1_35KernelTmaWarpSpecializedCooperativeEEENS5_IJNSA_ILi256EEENSA_ILi128EEENSA_ILi64EEEEEENS_10tfloat32_tENS5_IJlSB_lEEESK_SL_NS4_8TiledMMAINS4_8MMA_AtomIJNS4_4SM904GMMA30MMA_64x128x8_F32TF32TF32_SS_TNILNSP_7ScaleInE1ELSR_1EEEEEENS4_6LayoutINS5_IJSC_SB_SB_EEENS5_IJSB_NSA_ILi0EEESW_EEEEENS5_IJNS4_10UnderscoreESZ_SZ_EEEEENS4_23SM90_TMA_LOAD_MULTICASTENS4_14ComposedLayoutINS4_7SwizzleILi3ELi4ELi3EEENS4_18smem_ptr_flag_bitsILi32EEENSU_INS5_IJNSA_ILi8EEENSA_ILi32EEEEEENS5_IJS19_SB_EEEEEEEvNS4_8identityENS4_13SM90_TMA_LOADES1D_vS1E_EENS_8epilogue10collective6detail29Sm90TmaWarpSpecializedAdapterINS1I_15DefaultEpilogueISK_SL_SL_NS1H_6thread17LinearCombinationISK_Li1EffLNS1M_9ScaleType4KindE0ELNS_15FloatRoundStyleE2ESK_EENS1_15EpilogueDefaultEEEEEvvEEEEvNT_6ParamsE --------------------------
	.section	.nv.shared._ZN7cutlass13device_kernelINS_4gemm6kernel13GemmUniversalIN4cute5tupleIJiiiiEEENS1_10collective13CollectiveMmaINS1_34MainloopSm90TmaGmmaWarpSpecializedILi5ENS5_IJNS4_1CILi1EEENSA_ILi2EEESB_EEENS1_35KernelTmaWarpSpecializedCooperativeEEENS5_IJNSA_ILi256EEENSA_ILi128EEENSA_ILi64EEEEEENS_10tfloat32_tENS5_IJlSB_lEEESK_SL_NS4_8TiledMMAINS4_8MMA_AtomIJNS4_4SM904GMMA30MMA_64x128x8_F32TF32TF32_SS_TNILNSP_7ScaleInE1ELSR_1EEEEEENS4_6LayoutINS5_IJSC_SB_SB_EEENS5_IJSB_NSA_ILi0EEESW_EEEEENS5_IJNS4_10UnderscoreESZ_SZ_EEEEENS4_23SM90_TMA_LOAD_MULTICASTENS4_14ComposedLayoutINS4_7SwizzleILi3ELi4ELi3EEENS4_18smem_ptr_flag_bitsILi32EEENSU_INS5_IJNSA_ILi8EEENSA_ILi32EEEEEENS5_IJS19_SB_EEEEEEEvNS4_8identityENS4_13SM90_TMA_LOADES1D_vS1E_EENS_8epilogue10collective6detail29Sm90TmaWarpSpecializedAdapterINS1I_15DefaultEpilogueISK_SL_SL_NS1H_6thread17LinearCombinationISK_Li1EffLNS1M_9ScaleType4KindE0ELNS_15FloatRoundStyleE2ESK_EENS1_15EpilogueDefaultEEEEEvvEEEEvNT_6ParamsE,"aw",@nobits
	.sectionflags	@""
	.align	16
	.zero		1024


//--------------------- .nv.shared.reserved.0     --------------------------
	.section	.nv.shared.reserved.0,"aw",@nobits
	.weak		__nv_reservedSMEM_offset_0_alias
	.size		__nv_reservedSMEM_offset_0_alias, 0, 0
	.other		__nv_reservedSMEM_offset_0_alias,@"STO_CUDA_RESERVED_SHARED STV_DEFAULT"
__nv_reservedSMEM_offset_0_alias:
	.zero		0


//--------------------- .nv.global                --------------------------
	.section	.nv.global,"aw",@nobits
.nv.global:
	.type		_ZN39_INTERNAL_60049689_4_k_cu_bd5bcb53_59794cute1_E,@object
	.size		_ZN39_INTERNAL_60049689_4_k_cu_bd5bcb53_59794cute1_E,(_ZN39_INTERNAL_60049689_4_k_cu_bd5bcb53_59794cuda3std3__45__cpo6cbeginE - _ZN39_INTERNAL_60049689_4_k_cu_bd5bcb53_59794cute1_E)
_ZN39_INTERNAL_60049689_4_k_cu_bd5bcb53_59794cute1_E:
	.zero		1
	.type		_ZN39_INTERNAL_60049689_4_k_cu_bd5bcb53_59794cuda3std3__45__cpo6cbeginE,@object
	.size		_ZN39_INTERNAL_60049689_4_k_cu_bd5bcb53_59794cuda3std3__45__cpo6cbeginE,(_ZN39_INTERNAL_60049689_4_k_cu_bd5bcb53_59794cuda3std3__48in_placeE - _ZN39_INTERNAL_60049689_4_k_cu_bd5bcb53_59794cuda3std3__45__cpo6cbeginE)
_ZN39_INTERNAL_60049689_4_k_cu_bd5bcb53_59794cuda3std3__45__cpo6cbeginE:
	.zero		1
	.type		_ZN39_INTERNAL_60049689_4_k_cu_bd5bcb53_59794cuda3std3__48in_placeE,@object
	.size		_ZN39_INTERNAL_60049689_4_k_cu_bd5bcb53_59794cuda3std3__48in_placeE,(_ZN39_INTERNAL_60049689_4_k_cu_bd5bcb53_59794cuda3std6ranges3__45__cpo9iter_moveE - _ZN39_INTERNAL_60049689_4_k_cu_bd5bcb53_59794cuda3std3__48in_placeE)
_ZN39_INTERNAL_60049689_4_k_cu_bd5bcb53_59794cuda3std3__48in_placeE:
	.zero		1
	.type		_ZN39_INTERNAL_60049689_4_k_cu_bd5bcb53_59794cuda3std6ranges3__45__cpo9iter_moveE,@object
	.size		_ZN39_INTERNAL_60049689_4_k_cu_bd5bcb53_59794cuda3std6ranges3__45__cpo9iter_moveE,(_ZN39_INTERNAL_60049689_4_k_cu_bd5bcb53_59794cuda3std3__45__cpo5beginE - _ZN39_INTERNAL_60049689_4_k_cu_bd5bcb53_59794cuda3std6ranges3__45__cpo9iter_moveE)
_ZN39_INTERNAL_60049689_4_k_cu_bd5bcb53_59794cuda3std6ranges3__45__cpo9iter_moveE:
	.zero		1
	.type		_ZN39_INTERNAL_60049689_4_k_cu_bd5bcb53_59794cuda3std3__45__cpo5beginE,@object
	.size		_ZN39_INTERNAL_60049689_4_k_cu_bd5bcb53_59794cuda3std3__45__cpo5beginE,(_ZN39_INTERNAL_60049689_4_k_cu_bd5bcb53_59794cuda3std3__441_GLOBAL__N__60049689_4_k_cu_bd5bcb53_59796ignoreE - _ZN39_INTERNAL_60049689_4_k_cu_bd5bcb53_59794cuda3std3__45__cpo5beginE)
_ZN39_INTERNAL_60049689_4_k_cu_bd5bcb53_59794cuda3std3__45__cpo5beginE:
	.zero		1
	.type		_ZN39_INTERNAL_60049689_4_k_cu_bd5bcb53_59794cuda3std3__441_GLOBAL__N__60049689_4_k_cu_bd5bcb53_59796ignoreE,@object
	.size		_ZN39_INTERNAL_60049689_4_k_cu_bd5bcb53_59794cuda3std3__441_GLOBAL__N__60049689_4_k_cu_bd5bcb53_59796ignoreE,(_ZN39_INTERNAL_60049689_4_k_cu_bd5bcb53_59794cute7productE - _ZN39_INTERNAL_60049689_4_k_cu_bd5bcb53_59794cuda3std3__441_GLOBAL__N__60049689_4_k_cu_bd5bcb53_59796ignoreE)
_ZN39_INTERNAL_60049689_4_k_cu_bd5bcb53_59794cuda3std3__441_GLOBAL__N__60049689_4_k_cu_bd5bcb53_59796ignoreE:
	.zero		1
	.type		_ZN39_INTERNAL_60049689_4_k_cu_bd5bcb53_59794cute7productE,@object
	.size		_ZN39_INTERNAL_60049689_4_k_cu_bd5bcb53_59794cute7productE,(_ZN39_INTERNAL_60049689_4_k_cu_bd5bcb53_59794cuda3std3__45__cpo3endE - _ZN39_INTERNAL_60049689_4_k_cu_bd5bcb53_59794cute7productE)
_ZN39_INTERNAL_60049689_4_k_cu_bd5bcb53_59794cute7productE:
	.zero		1
	.type		_ZN39_INTERNAL_60049689_4_k_cu_bd5bcb53_59794cuda3std3__45__cpo3endE,@object
	.size		_ZN39_INTERNAL_60049689_4_k_cu_bd5bcb53_59794cuda3std3__45__cpo3endE,(_ZN39_INTERNAL_60049689_4_k_cu_bd5bcb53_59794cuda3std3__419piecewise_constructE - _ZN39_INTERNAL_60049689_4_k_cu_bd5bcb53_59794cuda3std3__45__cpo3endE)
_ZN39_INTERNAL_60049689_4_k_cu_bd5bcb53_59794cuda3std3__45__cpo3endE:
	.zero		1
	.type		_ZN39_INTERNAL_60049689_4_k_cu_bd5bcb53_59794cuda3std3__419piecewise_constructE,@object
	.size		_ZN39_INTERNAL_60049689_4_k_cu_bd5bcb53_59794cuda3std3__419piecewise_constructE,(_ZN39_INTERNAL_60049689_4_k_cu_bd5bcb53_59794cuda3std3__45__cpo4cendE - _ZN39_INTERNAL_60049689_4_k_cu_bd5bcb53_59794cuda3std3__419piecewise_constructE)
_ZN39_INTERNAL_60049689_4_k_cu_bd5bcb53_59794cuda3std3__419piecewise_constructE:
	.zero		1
	.type		_ZN39_INTERNAL_60049689_4_k_cu_bd5bcb53_59794cuda3std3__45__cpo4cendE,@object
	.size		_ZN39_INTERNAL_60049689_4_k_cu_bd5bcb53_59794cuda3std3__45__cpo4cendE,(_ZN39_INTERNAL_60049689_4_k_cu_bd5bcb53_59794cuda3std6ranges3__45__cpo4swapE - _ZN39_INTERNAL_60049689_4_k_cu_bd5bcb53_59794cuda3std3__45__cpo4cendE)
_ZN39_INTERNAL_60049689_4_k_cu_bd5bcb53_59794cuda3std3__45__cpo4cendE:
	.zero		1
	.type		_ZN39_INTERNAL_60049689_4_k_cu_bd5bcb53_59794cuda3std6ranges3__45__cpo4swapE,@object
	.size		_ZN39_INTERNAL_60049689_4_k_cu_bd5bcb53_59794cuda3std6ranges3__45__cpo4swapE,(.L_8 - _ZN39_INTERNAL_60049689_4_k_cu_bd5bcb53_59794cuda3std6ranges3__45__cpo4swapE)
_ZN39_INTERNAL_60049689_4_k_cu_bd5bcb53_59794cuda3std6ranges3__45__cpo4swapE:
	.zero		1
.L_8:


//--------------------- .nv.constant0._ZN7cutlass13device_kernelINS_4gemm6kernel13GemmUniversalIN4cute5tupleIJiiiiEEENS1_10collective13CollectiveMmaINS1_34MainloopSm90TmaGmmaWarpSpecializedILi5ENS5_IJNS4_1CILi1EEENSA_ILi2EEESB_EEENS1_35KernelTmaWarpSpecializedCooperativeEEENS5_IJNSA_ILi256EEENSA_ILi128EEENSA_ILi64EEEEEENS_10tfloat32_tENS5_IJlSB_lEEESK_SL_NS4_8TiledMMAINS4_8MMA_AtomIJNS4_4SM904GMMA30MMA_64x128x8_F32TF32TF32_SS_TNILNSP_7ScaleInE1ELSR_1EEEEEENS4_6LayoutINS5_IJSC_SB_SB_EEENS5_IJSB_NSA_ILi0EEESW_EEEEENS5_IJNS4_10UnderscoreESZ_SZ_EEEEENS4_23SM90_TMA_LOAD_MULTICASTENS4_14ComposedLayoutINS4_7SwizzleILi3ELi4ELi3EEENS4_18smem_ptr_flag_bitsILi32EEENSU_INS5_IJNSA_ILi8EEENSA_ILi32EEEEEENS5_IJS19_SB_EEEEEEEvNS4_8identityENS4_13SM90_TMA_LOADES1D_vS1E_EENS_8epilogue10collective6detail29Sm90TmaWarpSpecializedAdapterINS1I_15DefaultEpilogueISK_SL_SL_NS1H_6thread17LinearCombinationISK_Li1EffLNS1M_9ScaleType4KindE0ELNS_15FloatRoundStyleE2ESK_EENS1_15EpilogueDefaultEEEEEvvEEEEvNT_6ParamsE --------------------------
	.section	.nv.constant0._ZN7cutlass13device_kernelINS_4gemm6kernel13GemmUniversalIN4cute5tupleIJiiiiEEENS1_10collective13CollectiveMmaINS1_34MainloopSm90TmaGmmaWarpSpecializedILi5ENS5_IJNS4_1CILi1EEENSA_ILi2EEESB_EEENS1_35KernelTmaWarpSpecializedCooperativeEEENS5_IJNSA_ILi256EEENSA_ILi128EEENSA_ILi64EEEEEENS_10tfloat32_tENS5_IJlSB_lEEESK_SL_NS4_8TiledMMAINS4_8MMA_AtomIJNS4_4SM904GMMA30MMA_64x128x8_F32TF32TF32_SS_TNILNSP_7ScaleInE1ELSR_1EEEEEENS4_6LayoutINS5_IJSC_SB_SB_EEENS5_IJSB_NSA_ILi0EEESW_EEEEENS5_IJNS4_10UnderscoreESZ_SZ_EEEEENS4_23SM90_TMA_LOAD_MULTICASTENS4_14ComposedLayoutINS4_7SwizzleILi3ELi4ELi3EEENS4_18smem_ptr_flag_bitsILi32EEENSU_INS5_IJNSA_ILi8EEENSA_ILi32EEEEEENS5_IJS19_SB_EEEEEEEvNS4_8identityENS4_13SM90_TMA_LOADES1D_vS1E_EENS_8epilogue10collective6detail29Sm90TmaWarpSpecializedAdapterINS1I_15DefaultEpilogueISK_SL_SL_NS1H_6thread17LinearCombinationISK_Li1EffLNS1M_9ScaleType4KindE0ELNS_15FloatRoundStyleE2ESK_EENS1_15EpilogueDefaultEEEEEvvEEEEvNT_6ParamsE,"a",@progbits
	.sectionflags	@""
	.align	4
.nv.constant0._ZN7cutlass13device_kernelINS_4gemm6kernel13GemmUniversalIN4cute5tupleIJiiiiEEENS1_10collective13CollectiveMmaINS1_34MainloopSm90TmaGmmaWarpSpecializedILi5ENS5_IJNS4_1CILi1EEENSA_ILi2EEESB_EEENS1_35KernelTmaWarpSpecializedCooperativeEEENS5_IJNSA_ILi256EEENSA_ILi128EEENSA_ILi64EEEEEENS_10tfloat32_tENS5_IJlSB_lEEESK_SL_NS4_8TiledMMAINS4_8MMA_AtomIJNS4_4SM904GMMA30MMA_64x128x8_F32TF32TF32_SS_TNILNSP_7ScaleInE1ELSR_1EEEEEENS4_6LayoutINS5_IJSC_SB_SB_EEENS5_IJSB_NSA_ILi0EEESW_EEEEENS5_IJNS4_10UnderscoreESZ_SZ_EEEEENS4_23SM90_TMA_LOAD_MULTICASTENS4_14ComposedLayoutINS4_7SwizzleILi3ELi4ELi3EEENS4_18smem_ptr_flag_bitsILi32EEENSU_INS5_IJNSA_ILi8EEENSA_ILi32EEEEEENS5_IJS19_SB_EEEEEEEvNS4_8identityENS4_13SM90_TMA_LOADES1D_vS1E_EENS_8epilogue10collective6detail29Sm90TmaWarpSpecializedAdapterINS1I_15DefaultEpilogueISK_SL_SL_NS1H_6thread17LinearCombinationISK_Li1EffLNS1M_9ScaleType4KindE0ELNS_15FloatRoundStyleE2ESK_EENS1_15EpilogueDefaultEEEEEvvEEEEvNT_6ParamsE:
	.zero		1664


//--------------------- SYMBOLS --------------------------

	.type		.nv.reservedSmem.offset0,@object
	.size		.nv.reservedSmem.offset0,0x4
	.type		__assertfail,@function
